//
// Generated by NVIDIA NVVM Compiler
//
// Compiler Build ID: CL-36424714
// Cuda compilation tools, release 13.0, V13.0.88
// Based on NVVM 20.0.0
//

.version 9.0
.target sm_100
.address_size 64

	// .globl	_Z4init13ScanTileStatei
// _ZZ11main_kernelPKiPi13ScanTileStateiiE12temp_storage has been demoted
.global .align 1 .b8 _ZN34_INTERNAL_0857b4b0_4_k_cu_a5cd4af74cuda3std3__436_GLOBAL__N__0857b4b0_4_k_cu_a5cd4af76ignoreE[1];
.global .align 1 .b8 _ZN34_INTERNAL_0857b4b0_4_k_cu_a5cd4af74cuda3std3__45__cpo5beginE[1];
.global .align 1 .b8 _ZN34_INTERNAL_0857b4b0_4_k_cu_a5cd4af74cuda3std3__45__cpo3endE[1];
.global .align 1 .b8 _ZN34_INTERNAL_0857b4b0_4_k_cu_a5cd4af74cuda3std3__45__cpo6cbeginE[1];
.global .align 1 .b8 _ZN34_INTERNAL_0857b4b0_4_k_cu_a5cd4af74cuda3std3__45__cpo4cendE[1];
.global .align 1 .b8 _ZN34_INTERNAL_0857b4b0_4_k_cu_a5cd4af74cuda3std3__419piecewise_constructE[1];
.global .align 1 .b8 _ZN34_INTERNAL_0857b4b0_4_k_cu_a5cd4af74cuda3std3__48in_placeE[1];
.global .align 1 .b8 _ZN34_INTERNAL_0857b4b0_4_k_cu_a5cd4af74cuda3std6ranges3__45__cpo4swapE[1];
.global .align 1 .b8 _ZN34_INTERNAL_0857b4b0_4_k_cu_a5cd4af74cuda3std6ranges3__45__cpo9iter_moveE[1];
.global .align 1 .b8 _ZN34_INTERNAL_0857b4b0_4_k_cu_a5cd4af74cuda3std6ranges3__45__cpo7advanceE[1];

.visible .entry _Z4init13ScanTileStatei(
	.param .align 8 .b8 _Z4init13ScanTileStatei_param_0[8],
	.param .u32 _Z4init13ScanTileStatei_param_1
)
{
	.reg .pred 	%p<5>;
	.reg .b32 	%r<10>;
	.reg .b64 	%rd<7>;

	ld.param.u64 	%rd2, [_Z4init13ScanTileStatei_param_0];
	ld.param.u32 	%r4, [_Z4init13ScanTileStatei_param_1];
	cvta.to.global.u64 	%rd1, %rd2;
	mov.u32 	%r1, %ctaid.x;
	mov.u32 	%r5, %ntid.x;
	mov.u32 	%r2, %tid.x;
	mad.lo.s32 	%r3, %r1, %r5, %r2;
	setp.ge.s32 	%p1, %r3, %r4;
	@%p1 bra 	$L__BB0_2;
	mul.wide.s32 	%rd3, %r3, 8;
	add.s64 	%rd4, %rd1, %rd3;
	mov.b32 	%r6, 0;
	mov.b32 	%r7, 1;
	st.global.v2.u32 	[%rd4+256], {%r7, %r6};
$L__BB0_2:
	setp.ne.s32 	%p2, %r1, 0;
	setp.gt.u32 	%p3, %r2, 31;
	or.pred  	%p4, %p2, %p3;
	@%p4 bra 	$L__BB0_4;
	mul.wide.u32 	%rd5, %r2, 8;
	add.s64 	%rd6, %rd1, %rd5;
	mov.b32 	%r9, 0;
	st.global.v2.u32 	[%rd6], {%r9, %r9};
$L__BB0_4:
	ret;

}
	// .globl	_Z11main_kernelPKiPi13ScanTileStateii
.visible .entry _Z11main_kernelPKiPi13ScanTileStateii(
	.param .u64 .ptr .align 1 _Z11main_kernelPKiPi13ScanTileStateii_param_0,
	.param .u64 .ptr .align 1 _Z11main_kernelPKiPi13ScanTileStateii_param_1,
	.param .align 8 .b8 _Z11main_kernelPKiPi13ScanTileStateii_param_2[8],
	.param .u32 _Z11main_kernelPKiPi13ScanTileStateii_param_3,
	.param .u32 _Z11main_kernelPKiPi13ScanTileStateii_param_4
)
.maxntid 128
{
	.reg .pred 	%p<121>;
	.reg .b32 	%r<697>;
	.reg .b64 	%rd<69>;
	// demoted variable
	.shared .align 16 .b8 _ZZ11main_kernelPKiPi13ScanTileStateiiE12temp_storage[7696];
	ld.param.u64 	%rd3, [_Z11main_kernelPKiPi13ScanTileStateii_param_2];
	ld.param.u64 	%rd32, [_Z11main_kernelPKiPi13ScanTileStateii_param_0];
	ld.param.u64 	%rd31, [_Z11main_kernelPKiPi13ScanTileStateii_param_1];
	ld.param.u32 	%r174, [_Z11main_kernelPKiPi13ScanTileStateii_param_3];
	ld.param.u32 	%r175, [_Z11main_kernelPKiPi13ScanTileStateii_param_4];
	cvta.to.global.u64 	%rd1, %rd31;
	cvta.to.global.u64 	%rd2, %rd32;
	mov.u32 	%r176, %ctaid.x;
	add.s32 	%r1, %r174, %r176;
	mul.lo.s32 	%r2, %r1, 1920;
	sub.s32 	%r3, %r175, %r2;
	setp.lt.u32 	%p1, %r3, 1921;
	@%p1 bra 	$L__BB1_35;
	cvt.s64.s32 	%rd50, %r2;
	mov.u32 	%r4, %tid.x;
	cvt.u64.u32 	%rd51, %r4;
	add.s64 	%rd4, %rd50, %rd51;
	shl.b64 	%rd52, %rd4, 2;
	add.s64 	%rd53, %rd2, %rd52;
	ld.global.u32 	%r412, [%rd53];
	ld.global.u32 	%r413, [%rd53+512];
	ld.global.u32 	%r414, [%rd53+1024];
	ld.global.u32 	%r415, [%rd53+1536];
	ld.global.u32 	%r416, [%rd53+2048];
	ld.global.u32 	%r417, [%rd53+2560];
	ld.global.u32 	%r418, [%rd53+3072];
	ld.global.u32 	%r419, [%rd53+3584];
	ld.global.u32 	%r420, [%rd53+4096];
	ld.global.u32 	%r421, [%rd53+4608];
	ld.global.u32 	%r422, [%rd53+5120];
	ld.global.u32 	%r423, [%rd53+5632];
	ld.global.u32 	%r424, [%rd53+6144];
	ld.global.u32 	%r425, [%rd53+6656];
	ld.global.u32 	%r426, [%rd53+7168];
	// begin inline asm
	mov.u32 %r411, %laneid;
	// end inline asm
	shl.b32 	%r427, %r4, 2;
	mov.u32 	%r428, _ZZ11main_kernelPKiPi13ScanTileStateiiE12temp_storage;
	add.s32 	%r6, %r428, %r427;
	st.shared.u32 	[%r6], %r412;
	st.shared.u32 	[%r6+512], %r413;
	st.shared.u32 	[%r6+1024], %r414;
	st.shared.u32 	[%r6+1536], %r415;
	st.shared.u32 	[%r6+2048], %r416;
	st.shared.u32 	[%r6+2560], %r417;
	st.shared.u32 	[%r6+3072], %r418;
	st.shared.u32 	[%r6+3584], %r419;
	st.shared.u32 	[%r6+4096], %r420;
	st.shared.u32 	[%r6+4608], %r421;
	st.shared.u32 	[%r6+5120], %r422;
	st.shared.u32 	[%r6+5632], %r423;
	st.shared.u32 	[%r6+6144], %r424;
	st.shared.u32 	[%r6+6656], %r425;
	st.shared.u32 	[%r6+7168], %r426;
	bar.sync 	0;
	mad.lo.s32 	%r7, %r4, 56, %r6;
	ld.shared.u32 	%r8, [%r7];
	ld.shared.u32 	%r9, [%r7+4];
	ld.shared.u32 	%r10, [%r7+8];
	ld.shared.u32 	%r11, [%r7+12];
	ld.shared.u32 	%r12, [%r7+16];
	ld.shared.u32 	%r13, [%r7+20];
	ld.shared.u32 	%r14, [%r7+24];
	ld.shared.u32 	%r15, [%r7+28];
	ld.shared.u32 	%r16, [%r7+32];
	ld.shared.u32 	%r17, [%r7+36];
	ld.shared.u32 	%r18, [%r7+40];
	ld.shared.u32 	%r19, [%r7+44];
	ld.shared.u32 	%r20, [%r7+48];
	ld.shared.u32 	%r21, [%r7+52];
	ld.shared.u32 	%r22, [%r7+56];
	bar.sync 	0;
	setp.ne.s32 	%p77, %r1, 0;
	@%p77 bra 	$L__BB1_6;
	add.s32 	%r604, %r9, %r8;
	add.s32 	%r605, %r10, %r604;
	add.s32 	%r606, %r11, %r605;
	add.s32 	%r607, %r12, %r606;
	add.s32 	%r608, %r13, %r607;
	add.s32 	%r609, %r14, %r608;
	add.s32 	%r610, %r15, %r609;
	add.s32 	%r611, %r16, %r610;
	add.s32 	%r612, %r17, %r611;
	add.s32 	%r613, %r18, %r612;
	add.s32 	%r614, %r19, %r613;
	add.s32 	%r615, %r20, %r614;
	add.s32 	%r616, %r21, %r615;
	add.s32 	%r582, %r22, %r616;
	shr.u32 	%r24, %r4, 5;
	mov.b32 	%r581, 1;
	mov.b32 	%r603, -1;
	// begin inline asm
	{  .reg .s32 r0;  .reg .pred p;  shfl.sync.up.b32 r0|p, %r582, %r581, 0, %r603;  @p add.s32 r0, r0, %r582;  mov.s32 %r579, r0;}
	// end inline asm
	mov.b32 	%r586, 2;
	// begin inline asm
	{  .reg .s32 r0;  .reg .pred p;  shfl.sync.up.b32 r0|p, %r579, %r586, 0, %r603;  @p add.s32 r0, r0, %r579;  mov.s32 %r584, r0;}
	// end inline asm
	mov.b32 	%r591, 4;
	// begin inline asm
	{  .reg .s32 r0;  .reg .pred p;  shfl.sync.up.b32 r0|p, %r584, %r591, 0, %r603;  @p add.s32 r0, r0, %r584;  mov.s32 %r589, r0;}
	// end inline asm
	mov.b32 	%r596, 8;
	// begin inline asm
	{  .reg .s32 r0;  .reg .pred p;  shfl.sync.up.b32 r0|p, %r589, %r596, 0, %r603;  @p add.s32 r0, r0, %r589;  mov.s32 %r594, r0;}
	// end inline asm
	mov.b32 	%r601, 16;
	// begin inline asm
	{  .reg .s32 r0;  .reg .pred p;  shfl.sync.up.b32 r0|p, %r594, %r601, 0, %r603;  @p add.s32 r0, r0, %r594;  mov.s32 %r599, r0;}
	// end inline asm
	setp.ne.s32 	%p114, %r411, 31;
	@%p114 bra 	$L__BB1_4;
	shl.b32 	%r617, %r24, 2;
	add.s32 	%r619, %r428, %r617;
	st.shared.u32 	[%r619+16], %r599;
$L__BB1_4:
	sub.s32 	%r620, %r599, %r582;
	bar.sync 	0;
	ld.shared.v4.u32 	{%r621, %r622, %r623, %r624}, [_ZZ11main_kernelPKiPi13ScanTileStateiiE12temp_storage+16];
	add.s32 	%r625, %r622, %r621;
	setp.eq.s32 	%p115, %r24, 2;
	selp.b32 	%r626, %r625, %r621, %p115;
	add.s32 	%r627, %r623, %r625;
	setp.eq.s32 	%p116, %r24, 3;
	selp.b32 	%r628, %r627, %r626, %p116;
	add.s32 	%r26, %r624, %r627;
	setp.lt.u32 	%p117, %r4, 32;
	setp.eq.s32 	%p118, %r411, 0;
	selp.b32 	%r629, 0, %r620, %p118;
	add.s32 	%r630, %r628, %r629;
	selp.b32 	%r631, %r620, %r630, %p117;
	setp.ne.s32 	%p119, %r4, 0;
	setp.eq.s32 	%p120, %r4, 0;
	selp.b32 	%r632, 0, %r631, %p120;
	add.s32 	%r672, %r8, %r632;
	@%p119 bra 	$L__BB1_34;
	add.s64 	%rd65, %rd3, 256;
	mov.b32 	%r633, 3;
	// begin inline asm
	st.relaxed.gpu.v2.u32 [%rd65], {%r633, %r26};
	// end inline asm
	bra.uni 	$L__BB1_34;
$L__BB1_6:
	add.s32 	%r454, %r9, %r8;
	add.s32 	%r455, %r10, %r454;
	add.s32 	%r456, %r11, %r455;
	add.s32 	%r457, %r12, %r456;
	add.s32 	%r458, %r13, %r457;
	add.s32 	%r459, %r14, %r458;
	add.s32 	%r460, %r15, %r459;
	add.s32 	%r461, %r16, %r460;
	add.s32 	%r462, %r17, %r461;
	add.s32 	%r463, %r18, %r462;
	add.s32 	%r464, %r19, %r463;
	add.s32 	%r465, %r20, %r464;
	add.s32 	%r466, %r21, %r465;
	add.s32 	%r432, %r22, %r466;
	shr.u32 	%r29, %r4, 5;
	mov.b32 	%r431, 1;
	mov.b32 	%r453, -1;
	// begin inline asm
	{  .reg .s32 r0;  .reg .pred p;  shfl.sync.up.b32 r0|p, %r432, %r431, 0, %r453;  @p add.s32 r0, r0, %r432;  mov.s32 %r429, r0;}
	// end inline asm
	mov.b32 	%r436, 2;
	// begin inline asm
	{  .reg .s32 r0;  .reg .pred p;  shfl.sync.up.b32 r0|p, %r429, %r436, 0, %r453;  @p add.s32 r0, r0, %r429;  mov.s32 %r434, r0;}
	// end inline asm
	mov.b32 	%r441, 4;
	// begin inline asm
	{  .reg .s32 r0;  .reg .pred p;  shfl.sync.up.b32 r0|p, %r434, %r441, 0, %r453;  @p add.s32 r0, r0, %r434;  mov.s32 %r439, r0;}
	// end inline asm
	mov.b32 	%r446, 8;
	// begin inline asm
	{  .reg .s32 r0;  .reg .pred p;  shfl.sync.up.b32 r0|p, %r439, %r446, 0, %r453;  @p add.s32 r0, r0, %r439;  mov.s32 %r444, r0;}
	// end inline asm
	mov.b32 	%r451, 16;
	// begin inline asm
	{  .reg .s32 r0;  .reg .pred p;  shfl.sync.up.b32 r0|p, %r444, %r451, 0, %r453;  @p add.s32 r0, r0, %r444;  mov.s32 %r449, r0;}
	// end inline asm
	setp.ne.s32 	%p78, %r411, 31;
	@%p78 bra 	$L__BB1_8;
	shl.b32 	%r467, %r29, 2;
	add.s32 	%r469, %r428, %r467;
	st.shared.u32 	[%r469+16], %r449;
$L__BB1_8:
	sub.s32 	%r470, %r449, %r432;
	bar.sync 	0;
	ld.shared.v4.u32 	{%r471, %r472, %r473, %r474}, [_ZZ11main_kernelPKiPi13ScanTileStateiiE12temp_storage+16];
	add.s32 	%r475, %r472, %r471;
	setp.eq.s32 	%p79, %r29, 2;
	selp.b32 	%r476, %r475, %r471, %p79;
	add.s32 	%r477, %r473, %r475;
	setp.eq.s32 	%p80, %r29, 3;
	selp.b32 	%r478, %r477, %r476, %p80;
	add.s32 	%r31, %r474, %r477;
	setp.gt.u32 	%p81, %r4, 31;
	setp.lt.u32 	%p82, %r4, 32;
	setp.eq.s32 	%p83, %r411, 0;
	selp.b32 	%r479, 0, %r470, %p83;
	add.s32 	%r671, %r478, %r479;
	selp.b32 	%r33, %r470, %r671, %p82;
	@%p81 bra 	$L__BB1_33;
	setp.ne.s32 	%p84, %r4, 0;
	mul.wide.s32 	%rd54, %r1, 8;
	add.s64 	%rd5, %rd3, %rd54;
	@%p84 bra 	$L__BB1_11;
	st.shared.u32 	[_ZZ11main_kernelPKiPi13ScanTileStateiiE12temp_storage+8], %r31;
	add.s64 	%rd55, %rd5, 256;
	mov.b32 	%r480, 2;
	// begin inline asm
	st.relaxed.gpu.v2.u32 [%rd55], {%r480, %r31};
	// end inline asm
$L__BB1_11:
	not.b32 	%r482, %r4;
	add.s32 	%r668, %r1, %r482;
	mov.u32 	%r35, %nctaid.x;
	setp.gt.u32 	%p85, %r35, 499;
	@%p85 bra 	$L__BB1_13;
	membar.cta;
	bra.uni 	$L__BB1_14;
$L__BB1_13:
	mov.b32 	%r483, 450;
	// begin inline asm
	nanosleep.u32 %r483;
	// end inline asm
$L__BB1_14:
	mul.wide.s32 	%rd57, %r668, 8;
	add.s64 	%rd58, %rd3, %rd57;
	add.s64 	%rd56, %rd58, 256;
	// begin inline asm
	ld.relaxed.gpu.v2.u32 {%r669, %r665}, [%rd56];
	// end inline asm
$L__BB1_15:
	setp.eq.s32 	%p86, %r669, 1;
	mov.b32 	%r486, -1;
	vote.sync.any.pred 	%p87, %p86, %r486;
	not.pred 	%p88, %p87;
	@%p88 bra 	$L__BB1_20;
	setp.gt.u32 	%p113, %r35, 499;
	@%p113 bra 	$L__BB1_18;
	membar.cta;
	bra.uni 	$L__BB1_19;
$L__BB1_18:
	mov.b32 	%r576, 350;
	// begin inline asm
	nanosleep.u32 %r576;
	// end inline asm
$L__BB1_19:
	// begin inline asm
	ld.relaxed.gpu.v2.u32 {%r669, %r665}, [%rd56];
	// end inline asm
	bra.uni 	$L__BB1_15;
$L__BB1_20:
	setp.eq.s32 	%p89, %r669, 3;
	mov.b32 	%r513, -1;
	vote.sync.ballot.b32 	%r514, %p89, %r513;
	// begin inline asm
	mov.u32 %r488, %lanemask_ge;
	// end inline asm
	and.b32  	%r515, %r514, %r488;
	or.b32  	%r516, %r515, -2147483648;
	add.s32 	%r517, %r516, -1;
	not.b32 	%r518, %r516;
	and.b32  	%r519, %r518, %r517;
	popc.b32 	%r492, %r519;
	mov.b32 	%r491, 1;
	// begin inline asm
	shfl.sync.down.b32 %r489, %r665, %r491, %r492, %r513;
	// end inline asm
	add.s32 	%r45, %r411, 1;
	setp.gt.u32 	%p91, %r45, %r492;
	selp.b32 	%r520, 0, %r489, %p91;
	add.s32 	%r495, %r520, %r665;
	mov.b32 	%r496, 2;
	// begin inline asm
	shfl.sync.down.b32 %r494, %r495, %r496, %r492, %r513;
	// end inline asm
	add.s32 	%r46, %r411, 2;
	setp.gt.u32 	%p92, %r46, %r492;
	selp.b32 	%r521, 0, %r494, %p92;
	add.s32 	%r500, %r521, %r495;
	mov.b32 	%r501, 4;
	// begin inline asm
	shfl.sync.down.b32 %r499, %r500, %r501, %r492, %r513;
	// end inline asm
	add.s32 	%r47, %r411, 4;
	setp.gt.u32 	%p93, %r47, %r492;
	selp.b32 	%r522, 0, %r499, %p93;
	add.s32 	%r505, %r522, %r500;
	mov.b32 	%r506, 8;
	// begin inline asm
	shfl.sync.down.b32 %r504, %r505, %r506, %r492, %r513;
	// end inline asm
	add.s32 	%r48, %r411, 8;
	setp.gt.u32 	%p94, %r48, %r492;
	selp.b32 	%r523, 0, %r504, %p94;
	add.s32 	%r510, %r523, %r505;
	mov.b32 	%r511, 16;
	// begin inline asm
	shfl.sync.down.b32 %r509, %r510, %r511, %r492, %r513;
	// end inline asm
	add.s32 	%r49, %r411, 16;
	setp.gt.u32 	%p95, %r49, %r492;
	selp.b32 	%r524, 0, %r509, %p95;
	add.s32 	%r667, %r524, %r510;
$L__BB1_21:
	setp.ne.s32 	%p96, %r669, 3;
	mov.b32 	%r525, -1;
	vote.sync.all.pred 	%p97, %p96, %r525;
	not.pred 	%p98, %p97;
	@%p98 bra 	$L__BB1_29;
	add.s32 	%r668, %r668, -32;
	mul.wide.s32 	%rd61, %r668, 8;
	add.s64 	%rd62, %rd3, %rd61;
	add.s64 	%rd60, %rd62, 256;
	// begin inline asm
	ld.relaxed.gpu.v2.u32 {%r669, %r670}, [%rd60];
	// end inline asm
$L__BB1_23:
	setp.eq.s32 	%p102, %r669, 1;
	mov.b32 	%r534, -1;
	vote.sync.any.pred 	%p103, %p102, %r534;
	not.pred 	%p104, %p103;
	@%p104 bra 	$L__BB1_28;
	setp.gt.u32 	%p112, %r35, 499;
	@%p112 bra 	$L__BB1_26;
	membar.cta;
	bra.uni 	$L__BB1_27;
$L__BB1_26:
	mov.b32 	%r573, 350;
	// begin inline asm
	nanosleep.u32 %r573;
	// end inline asm
$L__BB1_27:
	// begin inline asm
	ld.relaxed.gpu.v2.u32 {%r669, %r670}, [%rd60];
	// end inline asm
	bra.uni 	$L__BB1_23;
$L__BB1_28:
	setp.eq.s32 	%p105, %r669, 3;
	mov.b32 	%r560, -1;
	vote.sync.ballot.b32 	%r561, %p105, %r560;
	and.b32  	%r562, %r561, %r488;
	or.b32  	%r563, %r562, -2147483648;
	add.s32 	%r564, %r563, -1;
	not.b32 	%r565, %r563;
	and.b32  	%r566, %r565, %r564;
	popc.b32 	%r539, %r566;
	mov.b32 	%r538, 1;
	// begin inline asm
	shfl.sync.down.b32 %r536, %r670, %r538, %r539, %r560;
	// end inline asm
	setp.gt.u32 	%p107, %r45, %r539;
	selp.b32 	%r567, 0, %r536, %p107;
	add.s32 	%r542, %r567, %r670;
	mov.b32 	%r543, 2;
	// begin inline asm
	shfl.sync.down.b32 %r541, %r542, %r543, %r539, %r560;
	// end inline asm
	setp.gt.u32 	%p108, %r46, %r539;
	selp.b32 	%r568, 0, %r541, %p108;
	add.s32 	%r547, %r568, %r542;
	mov.b32 	%r548, 4;
	// begin inline asm
	shfl.sync.down.b32 %r546, %r547, %r548, %r539, %r560;
	// end inline asm
	setp.gt.u32 	%p109, %r47, %r539;
	selp.b32 	%r569, 0, %r546, %p109;
	add.s32 	%r552, %r569, %r547;
	mov.b32 	%r553, 8;
	// begin inline asm
	shfl.sync.down.b32 %r551, %r552, %r553, %r539, %r560;
	// end inline asm
	setp.gt.u32 	%p110, %r48, %r539;
	selp.b32 	%r570, 0, %r551, %p110;
	add.s32 	%r557, %r570, %r552;
	mov.b32 	%r558, 16;
	// begin inline asm
	shfl.sync.down.b32 %r556, %r557, %r558, %r539, %r560;
	// end inline asm
	setp.gt.u32 	%p111, %r49, %r539;
	selp.b32 	%r571, 0, %r556, %p111;
	add.s32 	%r572, %r571, %r557;
	add.s32 	%r667, %r572, %r667;
	bra.uni 	$L__BB1_21;
$L__BB1_29:
	setp.ne.s32 	%p99, %r4, 0;
	@%p99 bra 	$L__BB1_31;
	add.s32 	%r528, %r667, %r31;
	add.s64 	%rd59, %rd5, 256;
	mov.b32 	%r527, 3;
	// begin inline asm
	st.relaxed.gpu.v2.u32 [%rd59], {%r527, %r528};
	// end inline asm
	st.shared.v2.u32 	[_ZZ11main_kernelPKiPi13ScanTileStateiiE12temp_storage], {%r667, %r528};
$L__BB1_31:
	setp.ne.s32 	%p100, %r411, 0;
	mov.u32 	%r671, %r33;
	@%p100 bra 	$L__BB1_33;
	st.shared.u32 	[_ZZ11main_kernelPKiPi13ScanTileStateiiE12temp_storage+32], %r667;
	mov.u32 	%r671, %r667;
$L__BB1_33:
	bar.sync 	0;
	setp.eq.s32 	%p101, %r4, 0;
	ld.shared.u32 	%r529, [_ZZ11main_kernelPKiPi13ScanTileStateiiE12temp_storage+32];
	selp.b32 	%r530, 0, %r529, %p101;
	add.s32 	%r531, %r530, %r671;
	add.s32 	%r672, %r531, %r8;
$L__BB1_34:
	add.s32 	%r635, %r9, %r672;
	add.s32 	%r636, %r10, %r635;
	add.s32 	%r637, %r11, %r636;
	add.s32 	%r638, %r12, %r637;
	add.s32 	%r639, %r13, %r638;
	add.s32 	%r640, %r14, %r639;
	add.s32 	%r641, %r15, %r640;
	add.s32 	%r642, %r16, %r641;
	add.s32 	%r643, %r17, %r642;
	add.s32 	%r644, %r18, %r643;
	add.s32 	%r645, %r19, %r644;
	add.s32 	%r646, %r20, %r645;
	add.s32 	%r647, %r21, %r646;
	add.s32 	%r648, %r22, %r647;
	bar.sync 	0;
	st.shared.u32 	[%r7], %r672;
	st.shared.u32 	[%r7+4], %r635;
	st.shared.u32 	[%r7+8], %r636;
	st.shared.u32 	[%r7+12], %r637;
	st.shared.u32 	[%r7+16], %r638;
	st.shared.u32 	[%r7+20], %r639;
	st.shared.u32 	[%r7+24], %r640;
	st.shared.u32 	[%r7+28], %r641;
	st.shared.u32 	[%r7+32], %r642;
	st.shared.u32 	[%r7+36], %r643;
	st.shared.u32 	[%r7+40], %r644;
	st.shared.u32 	[%r7+44], %r645;
	st.shared.u32 	[%r7+48], %r646;
	st.shared.u32 	[%r7+52], %r647;
	st.shared.u32 	[%r7+56], %r648;
	bar.sync 	0;
	ld.shared.u32 	%r649, [%r6];
	ld.shared.u32 	%r650, [%r6+512];
	ld.shared.u32 	%r651, [%r6+1024];
	ld.shared.u32 	%r652, [%r6+1536];
	ld.shared.u32 	%r653, [%r6+2048];
	ld.shared.u32 	%r654, [%r6+2560];
	ld.shared.u32 	%r655, [%r6+3072];
	ld.shared.u32 	%r656, [%r6+3584];
	ld.shared.u32 	%r657, [%r6+4096];
	ld.shared.u32 	%r658, [%r6+4608];
	ld.shared.u32 	%r659, [%r6+5120];
	ld.shared.u32 	%r660, [%r6+5632];
	ld.shared.u32 	%r661, [%r6+6144];
	ld.shared.u32 	%r662, [%r6+6656];
	ld.shared.u32 	%r663, [%r6+7168];
	add.s64 	%rd67, %rd1, %rd52;
	st.global.u32 	[%rd67], %r649;
	st.global.u32 	[%rd67+512], %r650;
	st.global.u32 	[%rd67+1024], %r651;
	st.global.u32 	[%rd67+1536], %r652;
	st.global.u32 	[%rd67+2048], %r653;
	st.global.u32 	[%rd67+2560], %r654;
	st.global.u32 	[%rd67+3072], %r655;
	st.global.u32 	[%rd67+3584], %r656;
	st.global.u32 	[%rd67+4096], %r657;
	st.global.u32 	[%rd67+4608], %r658;
	st.global.u32 	[%rd67+5120], %r659;
	st.global.u32 	[%rd67+5632], %r660;
	st.global.u32 	[%rd67+6144], %r661;
	st.global.u32 	[%rd67+6656], %r662;
	st.global.u32 	[%rd67+7168], %r663;
	bra.uni 	$L__BB1_130;
$L__BB1_35:
	setp.eq.s32 	%p2, %r3, 0;
	@%p2 bra 	$L__BB1_130;
	cvt.s64.s32 	%rd8, %r2;
	mul.wide.s32 	%rd33, %r2, 4;
	add.s64 	%rd34, %rd2, %rd33;
	ld.global.u32 	%r687, [%rd34];
	mov.u32 	%r177, %tid.x;
	cvt.u64.u32 	%rd9, %r177;
	cvt.u64.u32 	%rd10, %r3;
	setp.ge.u32 	%p3, %r177, %r3;
	mul.wide.u32 	%rd35, %r177, 4;
	add.s64 	%rd11, %rd34, %rd35;
	mov.u32 	%r673, %r687;
	@%p3 bra 	$L__BB1_38;
	ld.global.u32 	%r673, [%rd11];
$L__BB1_38:
	add.s64 	%rd12, %rd9, 128;
	setp.ge.u64 	%p4, %rd12, %rd10;
	mov.u32 	%r674, %r687;
	@%p4 bra 	$L__BB1_40;
	ld.global.u32 	%r674, [%rd11+512];
$L__BB1_40:
	add.s64 	%rd13, %rd9, 256;
	setp.ge.u64 	%p5, %rd13, %rd10;
	mov.u32 	%r675, %r687;
	@%p5 bra 	$L__BB1_42;
	ld.global.u32 	%r675, [%rd11+1024];
$L__BB1_42:
	add.s64 	%rd14, %rd9, 384;
	setp.ge.u64 	%p6, %rd14, %rd10;
	mov.u32 	%r676, %r687;
	@%p6 bra 	$L__BB1_44;
	ld.global.u32 	%r676, [%rd11+1536];
$L__BB1_44:
	add.s64 	%rd15, %rd9, 512;
	setp.ge.u64 	%p7, %rd15, %rd10;
	mov.u32 	%r677, %r687;
	@%p7 bra 	$L__BB1_46;
	ld.global.u32 	%r677, [%rd11+2048];
$L__BB1_46:
	add.s64 	%rd16, %rd9, 640;
	setp.ge.u64 	%p8, %rd16, %rd10;
	mov.u32 	%r678, %r687;
	@%p8 bra 	$L__BB1_48;
	ld.global.u32 	%r678, [%rd11+2560];
$L__BB1_48:
	add.s64 	%rd17, %rd9, 768;
	setp.ge.u64 	%p9, %rd17, %rd10;
	mov.u32 	%r679, %r687;
	@%p9 bra 	$L__BB1_50;
	ld.global.u32 	%r679, [%rd11+3072];
$L__BB1_50:
	add.s64 	%rd18, %rd9, 896;
	setp.ge.u64 	%p10, %rd18, %rd10;
	mov.u32 	%r680, %r687;
	@%p10 bra 	$L__BB1_52;
	ld.global.u32 	%r680, [%rd11+3584];
$L__BB1_52:
	or.b64  	%rd19, %rd9, 1024;
	setp.ge.u64 	%p11, %rd19, %rd10;
	mov.u32 	%r681, %r687;
	@%p11 bra 	$L__BB1_54;
	ld.global.u32 	%r681, [%rd11+4096];
$L__BB1_54:
	add.s64 	%rd20, %rd9, 1152;
	setp.ge.u64 	%p12, %rd20, %rd10;
	mov.u32 	%r682, %r687;
	@%p12 bra 	$L__BB1_56;
	ld.global.u32 	%r682, [%rd11+4608];
$L__BB1_56:
	add.s64 	%rd21, %rd9, 1280;
	setp.ge.u64 	%p13, %rd21, %rd10;
	mov.u32 	%r683, %r687;
	@%p13 bra 	$L__BB1_58;
	ld.global.u32 	%r683, [%rd11+5120];
$L__BB1_58:
	add.s64 	%rd22, %rd9, 1408;
	setp.ge.u64 	%p14, %rd22, %rd10;
	mov.u32 	%r684, %r687;
	@%p14 bra 	$L__BB1_60;
	ld.global.u32 	%r684, [%rd11+5632];
$L__BB1_60:
	add.s64 	%rd23, %rd9, 1536;
	setp.ge.u64 	%p15, %rd23, %rd10;
	mov.u32 	%r685, %r687;
	@%p15 bra 	$L__BB1_62;
	ld.global.u32 	%r685, [%rd11+6144];
$L__BB1_62:
	add.s64 	%rd24, %rd9, 1664;
	setp.ge.u64 	%p16, %rd24, %rd10;
	mov.u32 	%r686, %r687;
	@%p16 bra 	$L__BB1_64;
	ld.global.u32 	%r686, [%rd11+6656];
$L__BB1_64:
	add.s64 	%rd25, %rd9, 1792;
	setp.ge.u64 	%p17, %rd25, %rd10;
	@%p17 bra 	$L__BB1_66;
	ld.global.u32 	%r687, [%rd11+7168];
$L__BB1_66:
	cvt.u32.u64 	%r179, %rd9;
	// begin inline asm
	mov.u32 %r178, %laneid;
	// end inline asm
	shl.b32 	%r180, %r179, 2;
	mov.u32 	%r181, _ZZ11main_kernelPKiPi13ScanTileStateiiE12temp_storage;
	add.s32 	%r99, %r181, %r180;
	st.shared.u32 	[%r99], %r673;
	st.shared.u32 	[%r99+512], %r674;
	st.shared.u32 	[%r99+1024], %r675;
	st.shared.u32 	[%r99+1536], %r676;
	st.shared.u32 	[%r99+2048], %r677;
	st.shared.u32 	[%r99+2560], %r678;
	st.shared.u32 	[%r99+3072], %r679;
	st.shared.u32 	[%r99+3584], %r680;
	st.shared.u32 	[%r99+4096], %r681;
	st.shared.u32 	[%r99+4608], %r682;
	st.shared.u32 	[%r99+5120], %r683;
	st.shared.u32 	[%r99+5632], %r684;
	st.shared.u32 	[%r99+6144], %r685;
	st.shared.u32 	[%r99+6656], %r686;
	st.shared.u32 	[%r99+7168], %r687;
	bar.sync 	0;
	mad.lo.s32 	%r100, %r179, 56, %r99;
	ld.shared.u32 	%r101, [%r100];
	ld.shared.u32 	%r102, [%r100+4];
	ld.shared.u32 	%r103, [%r100+8];
	ld.shared.u32 	%r104, [%r100+12];
	ld.shared.u32 	%r105, [%r100+16];
	ld.shared.u32 	%r106, [%r100+20];
	ld.shared.u32 	%r107, [%r100+24];
	ld.shared.u32 	%r108, [%r100+28];
	ld.shared.u32 	%r109, [%r100+32];
	ld.shared.u32 	%r110, [%r100+36];
	ld.shared.u32 	%r111, [%r100+40];
	ld.shared.u32 	%r112, [%r100+44];
	ld.shared.u32 	%r113, [%r100+48];
	ld.shared.u32 	%r114, [%r100+52];
	ld.shared.u32 	%r115, [%r100+56];
	bar.sync 	0;
	setp.ne.s32 	%p18, %r1, 0;
	@%p18 bra 	$L__BB1_70;
	add.s32 	%r364, %r102, %r101;
	add.s32 	%r365, %r103, %r364;
	add.s32 	%r366, %r104, %r365;
	add.s32 	%r367, %r105, %r366;
	add.s32 	%r368, %r106, %r367;
	add.s32 	%r369, %r107, %r368;
	add.s32 	%r370, %r108, %r369;
	add.s32 	%r371, %r109, %r370;
	add.s32 	%r372, %r110, %r371;
	add.s32 	%r373, %r111, %r372;
	add.s32 	%r374, %r112, %r373;
	add.s32 	%r375, %r113, %r374;
	add.s32 	%r376, %r114, %r375;
	add.s32 	%r341, %r115, %r376;
	shr.u32 	%r117, %r179, 5;
	mov.b32 	%r340, 1;
	mov.b32 	%r362, -1;
	// begin inline asm
	{  .reg .s32 r0;  .reg .pred p;  shfl.sync.up.b32 r0|p, %r341, %r340, 0, %r362;  @p add.s32 r0, r0, %r341;  mov.s32 %r338, r0;}
	// end inline asm
	mov.b32 	%r345, 2;
	// begin inline asm
	{  .reg .s32 r0;  .reg .pred p;  shfl.sync.up.b32 r0|p, %r338, %r345, 0, %r362;  @p add.s32 r0, r0, %r338;  mov.s32 %r343, r0;}
	// end inline asm
	mov.b32 	%r350, 4;
	// begin inline asm
	{  .reg .s32 r0;  .reg .pred p;  shfl.sync.up.b32 r0|p, %r343, %r350, 0, %r362;  @p add.s32 r0, r0, %r343;  mov.s32 %r348, r0;}
	// end inline asm
	mov.b32 	%r355, 8;
	// begin inline asm
	{  .reg .s32 r0;  .reg .pred p;  shfl.sync.up.b32 r0|p, %r348, %r355, 0, %r362;  @p add.s32 r0, r0, %r348;  mov.s32 %r353, r0;}
	// end inline asm
	mov.b32 	%r360, 16;
	// begin inline asm
	{  .reg .s32 r0;  .reg .pred p;  shfl.sync.up.b32 r0|p, %r353, %r360, 0, %r362;  @p add.s32 r0, r0, %r353;  mov.s32 %r358, r0;}
	// end inline asm
	setp.ne.s32 	%p55, %r178, 31;
	@%p55 bra 	$L__BB1_69;
	shl.b32 	%r377, %r117, 2;
	add.s32 	%r379, %r181, %r377;
	st.shared.u32 	[%r379+16], %r358;
$L__BB1_69:
	sub.s32 	%r380, %r358, %r341;
	bar.sync 	0;
	.pragma "used_bytes_mask 4095";
	ld.shared.v4.u32 	{%r382, %r383, %r384, %r385}, [_ZZ11main_kernelPKiPi13ScanTileStateiiE12temp_storage+16];
	add.s32 	%r386, %r383, %r382;
	setp.eq.s32 	%p56, %r117, 2;
	selp.b32 	%r387, %r386, %r382, %p56;
	add.s32 	%r388, %r384, %r386;
	setp.eq.s32 	%p57, %r117, 3;
	selp.b32 	%r389, %r388, %r387, %p57;
	setp.lt.u32 	%p58, %r179, 32;
	setp.eq.s32 	%p59, %r178, 0;
	selp.b32 	%r390, 0, %r380, %p59;
	add.s32 	%r391, %r389, %r390;
	selp.b32 	%r392, %r380, %r391, %p58;
	setp.eq.s32 	%p60, %r179, 0;
	selp.b32 	%r393, 0, %r392, %p60;
	add.s32 	%r696, %r101, %r393;
	bra.uni 	$L__BB1_98;
$L__BB1_70:
	add.s32 	%r208, %r102, %r101;
	add.s32 	%r209, %r103, %r208;
	add.s32 	%r210, %r104, %r209;
	add.s32 	%r211, %r105, %r210;
	add.s32 	%r212, %r106, %r211;
	add.s32 	%r213, %r107, %r212;
	add.s32 	%r214, %r108, %r213;
	add.s32 	%r215, %r109, %r214;
	add.s32 	%r216, %r110, %r215;
	add.s32 	%r217, %r111, %r216;
	add.s32 	%r218, %r112, %r217;
	add.s32 	%r219, %r113, %r218;
	add.s32 	%r220, %r114, %r219;
	add.s32 	%r185, %r115, %r220;
	shr.u32 	%r121, %r179, 5;
	mov.b32 	%r184, 1;
	mov.b32 	%r206, -1;
	// begin inline asm
	{  .reg .s32 r0;  .reg .pred p;  shfl.sync.up.b32 r0|p, %r185, %r184, 0, %r206;  @p add.s32 r0, r0, %r185;  mov.s32 %r182, r0;}
	// end inline asm
	mov.b32 	%r189, 2;
	// begin inline asm
	{  .reg .s32 r0;  .reg .pred p;  shfl.sync.up.b32 r0|p, %r182, %r189, 0, %r206;  @p add.s32 r0, r0, %r182;  mov.s32 %r187, r0;}
	// end inline asm
	mov.b32 	%r194, 4;
	// begin inline asm
	{  .reg .s32 r0;  .reg .pred p;  shfl.sync.up.b32 r0|p, %r187, %r194, 0, %r206;  @p add.s32 r0, r0, %r187;  mov.s32 %r192, r0;}
	// end inline asm
	mov.b32 	%r199, 8;
	// begin inline asm
	{  .reg .s32 r0;  .reg .pred p;  shfl.sync.up.b32 r0|p, %r192, %r199, 0, %r206;  @p add.s32 r0, r0, %r192;  mov.s32 %r197, r0;}
	// end inline asm
	mov.b32 	%r204, 16;
	// begin inline asm
	{  .reg .s32 r0;  .reg .pred p;  shfl.sync.up.b32 r0|p, %r197, %r204, 0, %r206;  @p add.s32 r0, r0, %r197;  mov.s32 %r202, r0;}
	// end inline asm
	setp.ne.s32 	%p19, %r178, 31;
	@%p19 bra 	$L__BB1_72;
	shl.b32 	%r221, %r121, 2;
	add.s32 	%r223, %r181, %r221;
	st.shared.u32 	[%r223+16], %r202;
$L__BB1_72:
	sub.s32 	%r224, %r202, %r185;
	bar.sync 	0;
	ld.shared.v4.u32 	{%r226, %r227, %r228, %r229}, [_ZZ11main_kernelPKiPi13ScanTileStateiiE12temp_storage+16];
	add.s32 	%r230, %r227, %r226;
	setp.eq.s32 	%p20, %r121, 2;
	selp.b32 	%r231, %r230, %r226, %p20;
	add.s32 	%r232, %r228, %r230;
	setp.eq.s32 	%p21, %r121, 3;
	selp.b32 	%r233, %r232, %r231, %p21;
	add.s32 	%r123, %r229, %r232;
	setp.gt.u32 	%p22, %r179, 31;
	setp.lt.u32 	%p23, %r179, 32;
	setp.eq.s32 	%p24, %r178, 0;
	selp.b32 	%r234, 0, %r224, %p24;
	add.s32 	%r695, %r233, %r234;
	selp.b32 	%r125, %r224, %r695, %p23;
	@%p22 bra 	$L__BB1_97;
	setp.ne.s32 	%p25, %r179, 0;
	mul.wide.s32 	%rd36, %r1, 8;
	add.s64 	%rd26, %rd3, %rd36;
	@%p25 bra 	$L__BB1_75;
	st.shared.u32 	[_ZZ11main_kernelPKiPi13ScanTileStateiiE12temp_storage+8], %r123;
	add.s64 	%rd37, %rd26, 256;
	mov.b32 	%r236, 2;
	// begin inline asm
	st.relaxed.gpu.v2.u32 [%rd37], {%r236, %r123};
	// end inline asm
$L__BB1_75:
	not.b32 	%r239, %r179;
	add.s32 	%r692, %r1, %r239;
	mov.u32 	%r127, %nctaid.x;
	setp.gt.u32 	%p26, %r127, 499;
	@%p26 bra 	$L__BB1_77;
	membar.cta;
	bra.uni 	$L__BB1_78;
$L__BB1_77:
	mov.b32 	%r240, 450;
	// begin inline asm
	nanosleep.u32 %r240;
	// end inline asm
$L__BB1_78:
	mul.wide.s32 	%rd39, %r692, 8;
	add.s64 	%rd40, %rd3, %rd39;
	add.s64 	%rd38, %rd40, 256;
	// begin inline asm
	ld.relaxed.gpu.v2.u32 {%r693, %r689}, [%rd38];
	// end inline asm
$L__BB1_79:
	setp.eq.s32 	%p27, %r693, 1;
	mov.b32 	%r243, -1;
	vote.sync.any.pred 	%p28, %p27, %r243;
	not.pred 	%p29, %p28;
	@%p29 bra 	$L__BB1_84;
	@%p26 bra 	$L__BB1_82;
	membar.cta;
	bra.uni 	$L__BB1_83;
$L__BB1_82:
	mov.b32 	%r335, 350;
	// begin inline asm
	nanosleep.u32 %r335;
	// end inline asm
$L__BB1_83:
	// begin inline asm
	ld.relaxed.gpu.v2.u32 {%r693, %r689}, [%rd38];
	// end inline asm
	bra.uni 	$L__BB1_79;
$L__BB1_84:
	setp.eq.s32 	%p30, %r693, 3;
	mov.b32 	%r270, -1;
	vote.sync.ballot.b32 	%r271, %p30, %r270;
	// begin inline asm
	mov.u32 %r245, %lanemask_ge;
	// end inline asm
	and.b32  	%r272, %r271, %r245;
	or.b32  	%r273, %r272, -2147483648;
	add.s32 	%r274, %r273, -1;
	not.b32 	%r275, %r273;
	and.b32  	%r276, %r275, %r274;
	popc.b32 	%r249, %r276;
	mov.b32 	%r248, 1;
	// begin inline asm
	shfl.sync.down.b32 %r246, %r689, %r248, %r249, %r270;
	// end inline asm
	add.s32 	%r137, %r178, 1;
	setp.gt.u32 	%p32, %r137, %r249;
	selp.b32 	%r277, 0, %r246, %p32;
	add.s32 	%r252, %r277, %r689;
	mov.b32 	%r253, 2;
	// begin inline asm
	shfl.sync.down.b32 %r251, %r252, %r253, %r249, %r270;
	// end inline asm
	add.s32 	%r138, %r178, 2;
	setp.gt.u32 	%p33, %r138, %r249;
	selp.b32 	%r278, 0, %r251, %p33;
	add.s32 	%r257, %r278, %r252;
	mov.b32 	%r258, 4;
	// begin inline asm
	shfl.sync.down.b32 %r256, %r257, %r258, %r249, %r270;
	// end inline asm
	add.s32 	%r139, %r178, 4;
	setp.gt.u32 	%p34, %r139, %r249;
	selp.b32 	%r279, 0, %r256, %p34;
	add.s32 	%r262, %r279, %r257;
	mov.b32 	%r263, 8;
	// begin inline asm
	shfl.sync.down.b32 %r261, %r262, %r263, %r249, %r270;
	// end inline asm
	add.s32 	%r140, %r178, 8;
	setp.gt.u32 	%p35, %r140, %r249;
	selp.b32 	%r280, 0, %r261, %p35;
	add.s32 	%r267, %r280, %r262;
	mov.b32 	%r268, 16;
	// begin inline asm
	shfl.sync.down.b32 %r266, %r267, %r268, %r249, %r270;
	// end inline asm
	add.s32 	%r141, %r178, 16;
	setp.gt.u32 	%p36, %r141, %r249;
	selp.b32 	%r281, 0, %r266, %p36;
	add.s32 	%r690, %r281, %r267;
$L__BB1_85:
	setp.ne.s32 	%p37, %r693, 3;
	mov.b32 	%r282, -1;
	vote.sync.all.pred 	%p38, %p37, %r282;
	not.pred 	%p39, %p38;
	@%p39 bra 	$L__BB1_93;
	add.s32 	%r692, %r692, -32;
	mul.wide.s32 	%rd43, %r692, 8;
	add.s64 	%rd44, %rd3, %rd43;
	add.s64 	%rd42, %rd44, 256;
	// begin inline asm
	ld.relaxed.gpu.v2.u32 {%r693, %r694}, [%rd42];
	// end inline asm
$L__BB1_87:
	setp.eq.s32 	%p43, %r693, 1;
	mov.b32 	%r293, -1;
	vote.sync.any.pred 	%p44, %p43, %r293;
	not.pred 	%p45, %p44;
	@%p45 bra 	$L__BB1_92;
	@%p26 bra 	$L__BB1_90;
	membar.cta;
	bra.uni 	$L__BB1_91;
$L__BB1_90:
	mov.b32 	%r332, 350;
	// begin inline asm
	nanosleep.u32 %r332;
	// end inline asm
$L__BB1_91:
	// begin inline asm
	ld.relaxed.gpu.v2.u32 {%r693, %r694}, [%rd42];
	// end inline asm
	bra.uni 	$L__BB1_87;
$L__BB1_92:
	setp.eq.s32 	%p46, %r693, 3;
	mov.b32 	%r319, -1;
	vote.sync.ballot.b32 	%r320, %p46, %r319;
	and.b32  	%r321, %r320, %r245;
	or.b32  	%r322, %r321, -2147483648;
	add.s32 	%r323, %r322, -1;
	not.b32 	%r324, %r322;
	and.b32  	%r325, %r324, %r323;
	popc.b32 	%r298, %r325;
	mov.b32 	%r297, 1;
	// begin inline asm
	shfl.sync.down.b32 %r295, %r694, %r297, %r298, %r319;
	// end inline asm
	setp.gt.u32 	%p48, %r137, %r298;
	selp.b32 	%r326, 0, %r295, %p48;
	add.s32 	%r301, %r326, %r694;
	mov.b32 	%r302, 2;
	// begin inline asm
	shfl.sync.down.b32 %r300, %r301, %r302, %r298, %r319;
	// end inline asm
	setp.gt.u32 	%p49, %r138, %r298;
	selp.b32 	%r327, 0, %r300, %p49;
	add.s32 	%r306, %r327, %r301;
	mov.b32 	%r307, 4;
	// begin inline asm
	shfl.sync.down.b32 %r305, %r306, %r307, %r298, %r319;
	// end inline asm
	setp.gt.u32 	%p50, %r139, %r298;
	selp.b32 	%r328, 0, %r305, %p50;
	add.s32 	%r311, %r328, %r306;
	mov.b32 	%r312, 8;
	// begin inline asm
	shfl.sync.down.b32 %r310, %r311, %r312, %r298, %r319;
	// end inline asm
	setp.gt.u32 	%p51, %r140, %r298;
	selp.b32 	%r329, 0, %r310, %p51;
	add.s32 	%r316, %r329, %r311;
	mov.b32 	%r317, 16;
	// begin inline asm
	shfl.sync.down.b32 %r315, %r316, %r317, %r298, %r319;
	// end inline asm
	setp.gt.u32 	%p52, %r141, %r298;
	selp.b32 	%r330, 0, %r315, %p52;
	add.s32 	%r331, %r330, %r316;
	add.s32 	%r690, %r331, %r690;
	bra.uni 	$L__BB1_85;
$L__BB1_93:
	cvt.u32.u64 	%r284, %rd9;
	setp.ne.s32 	%p40, %r284, 0;
	@%p40 bra 	$L__BB1_95;
	add.s32 	%r286, %r690, %r123;
	add.s64 	%rd41, %rd26, 256;
	mov.b32 	%r285, 3;
	// begin inline asm
	st.relaxed.gpu.v2.u32 [%rd41], {%r285, %r286};
	// end inline asm
	st.shared.v2.u32 	[_ZZ11main_kernelPKiPi13ScanTileStateiiE12temp_storage], {%r690, %r286};
$L__BB1_95:
	setp.ne.s32 	%p41, %r178, 0;
	mov.u32 	%r695, %r125;
	@%p41 bra 	$L__BB1_97;
	st.shared.u32 	[_ZZ11main_kernelPKiPi13ScanTileStateiiE12temp_storage+32], %r690;
	mov.u32 	%r695, %r690;
$L__BB1_97:
	cvt.u32.u64 	%r287, %rd9;
	bar.sync 	0;
	setp.eq.s32 	%p42, %r287, 0;
	ld.shared.u32 	%r288, [_ZZ11main_kernelPKiPi13ScanTileStateiiE12temp_storage+32];
	selp.b32 	%r289, 0, %r288, %p42;
	add.s32 	%r290, %r289, %r695;
	add.s32 	%r696, %r290, %r101;
$L__BB1_98:
	cvt.u32.u64 	%r394, %rd9;
	add.s32 	%r395, %r102, %r696;
	add.s32 	%r396, %r103, %r395;
	add.s32 	%r397, %r104, %r396;
	add.s32 	%r398, %r105, %r397;
	add.s32 	%r399, %r106, %r398;
	add.s32 	%r400, %r107, %r399;
	add.s32 	%r401, %r108, %r400;
	add.s32 	%r402, %r109, %r401;
	add.s32 	%r403, %r110, %r402;
	add.s32 	%r404, %r111, %r403;
	add.s32 	%r405, %r112, %r404;
	add.s32 	%r406, %r113, %r405;
	add.s32 	%r407, %r114, %r406;
	add.s32 	%r408, %r115, %r407;
	bar.sync 	0;
	st.shared.u32 	[%r100], %r696;
	st.shared.u32 	[%r100+4], %r395;
	st.shared.u32 	[%r100+8], %r396;
	st.shared.u32 	[%r100+12], %r397;
	st.shared.u32 	[%r100+16], %r398;
	st.shared.u32 	[%r100+20], %r399;
	st.shared.u32 	[%r100+24], %r400;
	st.shared.u32 	[%r100+28], %r401;
	st.shared.u32 	[%r100+32], %r402;
	st.shared.u32 	[%r100+36], %r403;
	st.shared.u32 	[%r100+40], %r404;
	st.shared.u32 	[%r100+44], %r405;
	st.shared.u32 	[%r100+48], %r406;
	st.shared.u32 	[%r100+52], %r407;
	st.shared.u32 	[%r100+56], %r408;
	bar.sync 	0;
	ld.shared.u32 	%r159, [%r99];
	ld.shared.u32 	%r160, [%r99+512];
	ld.shared.u32 	%r161, [%r99+1024];
	ld.shared.u32 	%r162, [%r99+1536];
	ld.shared.u32 	%r163, [%r99+2048];
	ld.shared.u32 	%r164, [%r99+2560];
	ld.shared.u32 	%r165, [%r99+3072];
	ld.shared.u32 	%r166, [%r99+3584];
	ld.shared.u32 	%r167, [%r99+4096];
	ld.shared.u32 	%r168, [%r99+4608];
	ld.shared.u32 	%r169, [%r99+5120];
	ld.shared.u32 	%r170, [%r99+5632];
	ld.shared.u32 	%r171, [%r99+6144];
	ld.shared.u32 	%r172, [%r99+6656];
	ld.shared.u32 	%r173, [%r99+7168];
	setp.ne.s32 	%p61, %r394, 0;
	@%p61 bra 	$L__BB1_100;
	st.volatile.shared.u32 	[_ZZ11main_kernelPKiPi13ScanTileStateiiE12temp_storage+7680], %r3;
$L__BB1_100:
	ld.param.u64 	%rd68, [_Z11main_kernelPKiPi13ScanTileStateii_param_1];
	bar.sync 	0;
	ld.volatile.shared.u32 	%r410, [_ZZ11main_kernelPKiPi13ScanTileStateiiE12temp_storage+7680];
	add.s64 	%rd47, %rd8, %rd9;
	cvta.to.global.u64 	%rd48, %rd68;
	shl.b64 	%rd49, %rd47, 2;
	add.s64 	%rd29, %rd48, %rd49;
	cvt.u64.u32 	%rd30, %r410;
	setp.ge.u32 	%p62, %r394, %r410;
	@%p62 bra 	$L__BB1_102;
	st.global.u32 	[%rd29], %r159;
$L__BB1_102:
	setp.ge.u64 	%p63, %rd12, %rd30;
	@%p63 bra 	$L__BB1_104;
	st.global.u32 	[%rd29+512], %r160;
$L__BB1_104:
	setp.ge.u64 	%p64, %rd13, %rd30;
	@%p64 bra 	$L__BB1_106;
	st.global.u32 	[%rd29+1024], %r161;
$L__BB1_106:
	setp.ge.u64 	%p65, %rd14, %rd30;
	@%p65 bra 	$L__BB1_108;
	st.global.u32 	[%rd29+1536], %r162;
$L__BB1_108:
	setp.ge.u64 	%p66, %rd15, %rd30;
	@%p66 bra 	$L__BB1_110;
	st.global.u32 	[%rd29+2048], %r163;
$L__BB1_110:
	setp.ge.u64 	%p67, %rd16, %rd30;
	@%p67 bra 	$L__BB1_112;
	st.global.u32 	[%rd29+2560], %r164;
$L__BB1_112:
	setp.ge.u64 	%p68, %rd17, %rd30;
	@%p68 bra 	$L__BB1_114;
	st.global.u32 	[%rd29+3072], %r165;
$L__BB1_114:
	setp.ge.u64 	%p69, %rd18, %rd30;
	@%p69 bra 	$L__BB1_116;
	st.global.u32 	[%rd29+3584], %r166;
$L__BB1_116:
	setp.ge.u64 	%p70, %rd19, %rd30;
	@%p70 bra 	$L__BB1_118;
	st.global.u32 	[%rd29+4096], %r167;
$L__BB1_118:
	setp.ge.u64 	%p71, %rd20, %rd30;
	@%p71 bra 	$L__BB1_120;
	st.global.u32 	[%rd29+4608], %r168;
$L__BB1_120:
	setp.ge.u64 	%p72, %rd21, %rd30;
	@%p72 bra 	$L__BB1_122;
	st.global.u32 	[%rd29+5120], %r169;
$L__BB1_122:
	setp.ge.u64 	%p73, %rd22, %rd30;
	@%p73 bra 	$L__BB1_124;
	st.global.u32 	[%rd29+5632], %r170;
$L__BB1_124:
	setp.ge.u64 	%p74, %rd23, %rd30;
	@%p74 bra 	$L__BB1_126;
	st.global.u32 	[%rd29+6144], %r171;
$L__BB1_126:
	setp.ge.u64 	%p75, %rd24, %rd30;
	@%p75 bra 	$L__BB1_128;
	st.global.u32 	[%rd29+6656], %r172;
$L__BB1_128:
	setp.ge.u64 	%p76, %rd25, %rd30;
	@%p76 bra 	$L__BB1_130;
	st.global.u32 	[%rd29+7168], %r173;
$L__BB1_130:
	ret;

}


// ===== COMPILED SASS (sm_100) =====

	.target	sm_100

	.elftype	@"ET_EXEC"


//--------------------- .note.nv.tkinfo           --------------------------
	.section	.note.nv.tkinfo,"",@"SHT_NOTE"
	.sectionflags	@"SHF_NOTE_NV_TKINFO"
	.tkinfo
        /*0018*/ 	.word	0x00000002
        /*0030*/ 	.string	""
        /*0030*/ 	.string	"ptxas"
        /*0030*/ 	.string	"Cuda compilation tools, release 13.0, V13.0.88"
        /*0030*/ 	.string	"Build cuda_13.0.r13.0/compiler.36424714_0"
        /*0030*/ 	.string	"-arch sm_100 -m 64 "



//--------------------- .note.nv.cuinfo           --------------------------
	.section	.note.nv.cuinfo,"",@"SHT_NOTE"
	.sectionflags	@"SHF_NOTE_NV_CUINFO"
        /*0018*/ 	.short	0x0002
        /*001a*/ 	.short	0x0064
        /*001c*/ 	.short	0x0082
	.zero		2


//--------------------- .nv.info                  --------------------------
	.section	.nv.info,"",@"SHT_CUDA_INFO"
	.align	4


	//----- nvinfo : EIATTR_REGCOUNT
	.align		4
        /*0000*/ 	.byte	0x04, 0x2f
        /*0002*/ 	.short	(.L_11 - .L_10)
	.align		4
.L_10:
        /*0004*/ 	.word	index@(_Z4init13ScanTileStatei)
        /*0008*/ 	.word	0x00000008


	//----- nvinfo : EIATTR_FRAME_SIZE
	.align		4
.L_11:
        /*000c*/ 	.byte	0x04, 0x11
        /*000e*/ 	.short	(.L_13 - .L_12)
	.align		4
.L_12:
        /*0010*/ 	.word	index@(_Z4init13ScanTileStatei)
        /*0014*/ 	.word	0x00000000


	//----- nvinfo : EIATTR_REGCOUNT
	.align		4
.L_13:
        /*0018*/ 	.byte	0x04, 0x2f
        /*001a*/ 	.short	(.L_15 - .L_14)
	.align		4
.L_14:
        /*001c*/ 	.word	index@(_Z11main_kernelPKiPi13ScanTileStateii)
        /*0020*/ 	.word	0x00000030


	//----- nvinfo : EIATTR_FRAME_SIZE
	.align		4
.L_15:
        /*0024*/ 	.byte	0x04, 0x11
        /*0026*/ 	.short	(.L_17 - .L_16)
	.align		4
.L_16:
        /*0028*/ 	.word	index@(_Z11main_kernelPKiPi13ScanTileStateii)
        /*002c*/ 	.word	0x00000000


	//----- nvinfo : EIATTR_MIN_STACK_SIZE
	.align		4
.L_17:
        /*0030*/ 	.byte	0x04, 0x12
        /*0032*/ 	.short	(.L_19 - .L_18)
	.align		4
.L_18:
        /*0034*/ 	.word	index@(_Z11main_kernelPKiPi13ScanTileStateii)
        /*0038*/ 	.word	0x00000000


	//----- nvinfo : EIATTR_MIN_STACK_SIZE
	.align		4
.L_19:
        /*003c*/ 	.byte	0x04, 0x12
        /*003e*/ 	.short	(.L_21 - .L_20)
	.align		4
.L_20:
        /*0040*/ 	.word	index@(_Z4init13ScanTileStatei)
        /*0044*/ 	.word	0x00000000
.L_21:


//--------------------- .nv.compat                --------------------------
	.section	.nv.compat,"",@"SHT_CUDA_COMPAT_INFO"
	.align	4
        /*0000*/ 	.byte	0x02, 0x09, 0x00, 0x00, 0x02, 0x02, 0x01, 0x00, 0x02, 0x05, 0x05, 0x00, 0x03, 0x07, 0x01, 0x01
        /*0010*/ 	.byte	0x02, 0x03, 0x00, 0x00, 0x02, 0x06, 0x01, 0x00, 0x04, 0x0b, 0x08, 0x00, 0x09, 0x00, 0x00, 0x00
        /*0020*/ 	.byte	0x00, 0x00, 0x00, 0x00


//--------------------- .nv.info._Z11main_kernelPKiPi13ScanTileStateii --------------------------
	.section	.nv.info._Z11main_kernelPKiPi13ScanTileStateii,"",@"SHT_CUDA_INFO"
	.sectionflags	@""
	.align	4


	//----- nvinfo : EIATTR_CUDA_API_VERSION
	.align		4
        /*0000*/ 	.byte	0x04, 0x37
        /*0002*/ 	.short	(.L_23 - .L_22)
.L_22:
        /*0004*/ 	.word	0x00000082


	//----- nvinfo : EIATTR_KPARAM_INFO
	.align		4
.L_23:
        /*0008*/ 	.byte	0x04, 0x17
        /*000a*/ 	.short	(.L_25 - .L_24)
.L_24:
        /*000c*/ 	.word	0x00000000
        /*0010*/ 	.short	0x0004
        /*0012*/ 	.short	0x001c
        /*0014*/ 	.byte	0x00, 0xf0, 0x11, 0x00


	//----- nvinfo : EIATTR_KPARAM_INFO
	.align		4
.L_25:
        /*0018*/ 	.byte	0x04, 0x17
        /*001a*/ 	.short	(.L_27 - .L_26)
.L_26:
        /*001c*/ 	.word	0x00000000
        /*0020*/ 	.short	0x0003
        /*0022*/ 	.short	0x0018
        /*0024*/ 	.byte	0x00, 0xf0, 0x11, 0x00


	//----- nvinfo : EIATTR_KPARAM_INFO
	.align		4
.L_27:
        /*0028*/ 	.byte	0x04, 0x17
        /*002a*/ 	.short	(.L_29 - .L_28)
.L_28:
        /*002c*/ 	.word	0x00000000
        /*0030*/ 	.short	0x0002
        /*0032*/ 	.short	0x0010
        /*0034*/ 	.byte	0x00, 0xf0, 0x21, 0x00


	//----- nvinfo : EIATTR_KPARAM_INFO
	.align		4
.L_29:
        /*0038*/ 	.byte	0x04, 0x17
        /*003a*/ 	.short	(.L_31 - .L_30)
.L_30:
        /*003c*/ 	.word	0x00000000
        /*0040*/ 	.short	0x0001
        /*0042*/ 	.short	0x0008
        /*0044*/ 	.byte	0x00, 0xf5, 0x21, 0x00


	//----- nvinfo : EIATTR_KPARAM_INFO
	.align		4
.L_31:
        /*0048*/ 	.byte	0x04, 0x17
        /*004a*/ 	.short	(.L_33 - .L_32)
.L_32:
        /*004c*/ 	.word	0x00000000
        /*0050*/ 	.short	0x0000
        /*0052*/ 	.short	0x0000
        /*0054*/ 	.byte	0x00, 0xf5, 0x21, 0x00


	//----- nvinfo : EIATTR_SPARSE_MMA_MASK
	.align		4
.L_33:
        /*0058*/ 	.byte	0x03, 0x50
        /*005a*/ 	.short	0x0000


	//----- nvinfo : EIATTR_MAXREG_COUNT
	.align		4
        /*005c*/ 	.byte	0x03, 0x1b
        /*005e*/ 	.short	0x00ff


	//----- nvinfo : EIATTR_NUM_BARRIERS
	.align		4
        /*0060*/ 	.byte	0x02, 0x4c
        /*0062*/ 	.byte	0x01
	.zero		1


	//----- nvinfo : EIATTR_MERCURY_ISA_VERSION
	.align		4
        /*0064*/ 	.byte	0x03, 0x5f
        /*0066*/ 	.short	0x0101


	//----- nvinfo : EIATTR_UNUSED_LOAD_BYTE_OFFSET
	.align		4
        /*0068*/ 	.byte	0x04, 0x44
        /*006a*/ 	.short	(.L_35 - .L_34)


	//   ....[0]....
.L_34:
        /*006c*/ 	.word	0x00002120
        /*0070*/ 	.word	0x00000fff


	//----- nvinfo : EIATTR_COOP_GROUP_MASK_REGIDS
	.align		4
.L_35:
        /*0074*/ 	.byte	0x04, 0x29
        /*0076*/ 	.short	(.L_37 - .L_36)


	//   ....[0]....
.L_36:
        /*0078*/ 	.word	0xffffffff


	//   ....[1]....
        /*007c*/ 	.word	0xffffffff


	//   ....[2]....
        /*0080*/ 	.word	0xffffffff


	//   ....[3]....
        /*0084*/ 	.word	0xffffffff


	//   ....[4]....
        /*0088*/ 	.word	0xffffffff


	//   ....[5]....
        /*008c*/ 	.word	0xffffffff


	//   ....[6]....
        /*0090*/ 	.word	0xffffffff


	//   ....[7]....
        /*0094*/ 	.word	0xffffffff


	//   ....[8]....
        /*0098*/ 	.word	0xffffffff


	//   ....[9]....
        /*009c*/ 	.word	0xffffffff


	//   ....[10]....
        /*00a0*/ 	.word	0xffffffff


	//   ....[11]....
        /*00a4*/ 	.word	0xffffffff


	//   ....[12]....
        /*00a8*/ 	.word	0xffffffff


	//   ....[13]....
        /*00ac*/ 	.word	0xffffffff


	//   ....[14]....
        /*00b0*/ 	.word	0xffffffff


	//   ....[15]....
        /*00b4*/ 	.word	0xffffffff


	//   ....[16]....
        /*00b8*/ 	.word	0xffffffff


	//   ....[17]....
        /*00bc*/ 	.word	0xffffffff


	//   ....[18]....
        /*00c0*/ 	.word	0xffffffff


	//   ....[19]....
        /*00c4*/ 	.word	0xffffffff


	//   ....[20]....
        /*00c8*/ 	.word	0xffffffff


	//   ....[21]....
        /*00cc*/ 	.word	0xffffffff


	//   ....[22]....
        /*00d0*/ 	.word	0xffffffff


	//   ....[23]....
        /*00d4*/ 	.word	0xffffffff


	//   ....[24]....
        /*00d8*/ 	.word	0xffffffff


	//   ....[25]....
        /*00dc*/ 	.word	0xffffffff


	//   ....[26]....
        /*00e0*/ 	.word	0xffffffff


	//   ....[27]....
        /*00e4*/ 	.word	0xffffffff


	//   ....[28]....
        /*00e8*/ 	.word	0xffffffff


	//   ....[29]....
        /*00ec*/ 	.word	0xffffffff


	//   ....[30]....
        /*00f0*/ 	.word	0xffffffff


	//   ....[31]....
        /*00f4*/ 	.word	0xffffffff


	//   ....[32]....
        /*00f8*/ 	.word	0xffffffff


	//   ....[33]....
        /*00fc*/ 	.word	0xffffffff


	//   ....[34]....
        /*0100*/ 	.word	0xffffffff


	//   ....[35]....
        /*0104*/ 	.word	0xffffffff


	//   ....[36]....
        /*0108*/ 	.word	0xffffffff


	//   ....[37]....
        /*010c*/ 	.word	0xffffffff


	//   ....[38]....
        /*0110*/ 	.word	0xffffffff


	//   ....[39]....
        /*0114*/ 	.word	0xffffffff


	//   ....[40]....
        /*0118*/ 	.word	0xffffffff


	//   ....[41]....
        /*011c*/ 	.word	0xffffffff


	//   ....[42]....
        /*0120*/ 	.word	0xffffffff


	//   ....[43]....
        /*0124*/ 	.word	0xffffffff


	//   ....[44]....
        /*0128*/ 	.word	0xffffffff


	//   ....[45]....
        /*012c*/ 	.word	0xffffffff


	//   ....[46]....
        /*0130*/ 	.word	0xffffffff


	//   ....[47]....
        /*0134*/ 	.word	0xffffffff


	//   ....[48]....
        /*0138*/ 	.word	0xffffffff


	//   ....[49]....
        /*013c*/ 	.word	0xffffffff


	//   ....[50]....
        /*0140*/ 	.word	0xffffffff


	//   ....[51]....
        /*0144*/ 	.word	0xffffffff


	//   ....[52]....
        /*0148*/ 	.word	0xffffffff


	//   ....[53]....
        /*014c*/ 	.word	0xffffffff


	//   ....[54]....
        /*0150*/ 	.word	0xffffffff


	//   ....[55]....
        /*0154*/ 	.word	0xffffffff


	//   ....[56]....
        /*0158*/ 	.word	0x0500001a


	//   ....[57]....
        /*015c*/ 	.word	0x0500001a


	//   ....[58]....
        /*0160*/ 	.word	0x0500001a


	//   ....[59]....
        /*0164*/ 	.word	0x0500001a


	//   ....[60]....
        /*0168*/ 	.word	0x0500001a


	//   ....[61]....
        /*016c*/ 	.word	0x0500001a


	//   ....[62]....
        /*0170*/ 	.word	0x0500001a


	//   ....[63]....
        /*0174*/ 	.word	0x0500001a


	//   ....[64]....
        /*0178*/ 	.word	0x0500001a


	//   ....[65]....
        /*017c*/ 	.word	0x0500001a


	//   ....[66]....
        /*0180*/ 	.word	0x0500001a


	//   ....[67]....
        /*0184*/ 	.word	0x0500001a


	//   ....[68]....
        /*0188*/ 	.word	0x0500001a


	//   ....[69]....
        /*018c*/ 	.word	0x0500001a


	//   ....[70]....
        /*0190*/ 	.word	0x0500001a


	//   ....[71]....
        /*0194*/ 	.word	0x0500001a


	//   ....[72]....
        /*0198*/ 	.word	0x0500001a


	//   ....[73]....
        /*019c*/ 	.word	0x0500001a


	//   ....[74]....
        /*01a0*/ 	.word	0x0500001a


	//   ....[75]....
        /*01a4*/ 	.word	0x0500001a


	//   ....[76]....
        /*01a8*/ 	.word	0x0500001a


	//   ....[77]....
        /*01ac*/ 	.word	0x0500001a


	//   ....[78]....
        /*01b0*/ 	.word	0x0500001a


	//   ....[79]....
        /*01b4*/ 	.word	0x0500001a


	//   ....[80]....
        /*01b8*/ 	.word	0x0500001a


	//   ....[81]....
        /*01bc*/ 	.word	0x0500001a


	//   ....[82]....
        /*01c0*/ 	.word	0x0500001a


	//   ....[83]....
        /*01c4*/ 	.word	0x0500001a


	//   ....[84]....
        /*01c8*/ 	.word	0x0500001a


	//   ....[85]....
        /*01cc*/ 	.word	0x0500001a


	//   ....[86]....
        /*01d0*/ 	.word	0x0500001a


	//   ....[87]....
        /*01d4*/ 	.word	0x0500001a


	//   ....[88]....
        /*01d8*/ 	.word	0x0500001a


	//   ....[89]....
        /*01dc*/ 	.word	0x0500001a


	//   ....[90]....
        /*01e0*/ 	.word	0x0500001a


	//   ....[91]....
        /*01e4*/ 	.word	0x0500001a


	//----- nvinfo : EIATTR_COOP_GROUP_INSTR_OFFSETS
	.align		4
.L_37:
        /*01e8*/ 	.byte	0x04, 0x28
        /*01ea*/ 	.short	(.L_39 - .L_38)


	//   ....[0]....
.L_38:
        /*01ec*/ 	.word	0x00000550


	//   ....[1]....
        /*01f0*/ 	.word	0x00000570


	//   ....[2]....
        /*01f4*/ 	.word	0x00000590


	//   ....[3]....
        /*01f8*/ 	.word	0x000005b0


	//   ....[4]....
        /*01fc*/ 	.word	0x000005d0


	//   ....[5]....
        /*0200*/ 	.word	0x00000800


	//   ....[6]....
        /*0204*/ 	.word	0x00000820


	//   ....[7]....
        /*0208*/ 	.word	0x00000840


	//   ....[8]....
        /*020c*/ 	.word	0x00000860


	//   ....[9]....
        /*0210*/ 	.word	0x00000880


	//   ....[10]....
        /*0214*/ 	.word	0x00000af0


	//   ....[11]....
        /*0218*/ 	.word	0x00000bb0


	//   ....[12]....
        /*021c*/ 	.word	0x00000c10


	//   ....[13]....
        /*0220*/ 	.word	0x00000ca0


	//   ....[14]....
        /*0224*/ 	.word	0x00000cf0


	//   ....[15]....
        /*0228*/ 	.word	0x00000d30


	//   ....[16]....
        /*022c*/ 	.word	0x00000d80


	//   ....[17]....
        /*0230*/ 	.word	0x00000dd0


	//   ....[18]....
        /*0234*/ 	.word	0x00000de0


	//   ....[19]....
        /*0238*/ 	.word	0x00000ea0


	//   ....[20]....
        /*023c*/ 	.word	0x00000f70


	//   ....[21]....
        /*0240*/ 	.word	0x00000fc0


	//   ....[22]....
        /*0244*/ 	.word	0x00001010


	//   ....[23]....
        /*0248*/ 	.word	0x00001070


	//   ....[24]....
        /*024c*/ 	.word	0x000010b0


	//   ....[25]....
        /*0250*/ 	.word	0x000010f0


	//   ....[26]....
        /*0254*/ 	.word	0x00001130


	//   ....[27]....
        /*0258*/ 	.word	0x00001140


	//   ....[28]....
        /*025c*/ 	.word	0x00002030


	//   ....[29]....
        /*0260*/ 	.word	0x00002050


	//   ....[30]....
        /*0264*/ 	.word	0x00002070


	//   ....[31]....
        /*0268*/ 	.word	0x00002090


	//   ....[32]....
        /*026c*/ 	.word	0x000020b0


	//   ....[33]....
        /*0270*/ 	.word	0x00002270


	//   ....[34]....
        /*0274*/ 	.word	0x00002290


	//   ....[35]....
        /*0278*/ 	.word	0x000022b0


	//   ....[36]....
        /*027c*/ 	.word	0x000022d0


	//   ....[37]....
        /*0280*/ 	.word	0x000022f0


	//   ....[38]....
        /*0284*/ 	.word	0x00002560


	//   ....[39]....
        /*0288*/ 	.word	0x00002620


	//   ....[40]....
        /*028c*/ 	.word	0x00002680


	//   ....[41]....
        /*0290*/ 	.word	0x00002700


	//   ....[42]....
        /*0294*/ 	.word	0x00002750


	//   ....[43]....
        /*0298*/ 	.word	0x000027a0


	//   ....[44]....
        /*029c*/ 	.word	0x000027f0


	//   ....[45]....
        /*02a0*/ 	.word	0x00002840


	//   ....[46]....
        /*02a4*/ 	.word	0x00002850


	//   ....[47]....
        /*02a8*/ 	.word	0x00002910


	//   ....[48]....
        /*02ac*/ 	.word	0x000029d0


	//   ....[49]....
        /*02b0*/ 	.word	0x00002a20


	//   ....[50]....
        /*02b4*/ 	.word	0x00002a70


	//   ....[51]....
        /*02b8*/ 	.word	0x00002ad0


	//   ....[52]....
        /*02bc*/ 	.word	0x00002b10


	//   ....[53]....
        /*02c0*/ 	.word	0x00002b50


	//   ....[54]....
        /*02c4*/ 	.word	0x00002b90


	//   ....[55]....
        /*02c8*/ 	.word	0x00002ba0


	//   ....[56]....
        /*02cc*/ 	.word	0x00003560


	//   ....[57]....
        /*02d0*/ 	.word	0x000035e0


	//   ....[58]....
        /*02d4*/ 	.word	0x00003670


	//   ....[59]....
        /*02d8*/ 	.word	0x00003750


	//   ....[60]....
        /*02dc*/ 	.word	0x000037f0


	//   ....[61]....
        /*02e0*/ 	.word	0x00003870


	//   ....[62]....
        /*02e4*/ 	.word	0x00003900


	//   ....[63]....
        /*02e8*/ 	.word	0x00003980


	//   ....[64]....
        /*02ec*/ 	.word	0x000039b0


	//   ....[65]....
        /*02f0*/ 	.word	0x00003a40


	//   ....[66]....
        /*02f4*/ 	.word	0x00003ac0


	//   ....[67]....
        /*02f8*/ 	.word	0x00003b40


	//   ....[68]....
        /*02fc*/ 	.word	0x00003be0


	//   ....[69]....
        /*0300*/ 	.word	0x00003c70


	//   ....[70]....
        /*0304*/ 	.word	0x00003cf0


	//   ....[71]....
        /*0308*/ 	.word	0x00003d70


	//   ....[72]....
        /*030c*/ 	.word	0x00003df0


	//   ....[73]....
        /*0310*/ 	.word	0x00003e50


	//   ....[74]....
        /*0314*/ 	.word	0x00003ec0


	//   ....[75]....
        /*0318*/ 	.word	0x00003f40


	//   ....[76]....
        /*031c*/ 	.word	0x00003fe0


	//   ....[77]....
        /*0320*/ 	.word	0x000040b0


	//   ....[78]....
        /*0324*/ 	.word	0x00004130


	//   ....[79]....
        /*0328*/ 	.word	0x000041c0


	//   ....[80]....
        /*032c*/ 	.word	0x00004250


	//   ....[81]....
        /*0330*/ 	.word	0x000042c0


	//   ....[82]....
        /*0334*/ 	.word	0x000042f0


	//   ....[83]....
        /*0338*/ 	.word	0x00004390


	//   ....[84]....
        /*033c*/ 	.word	0x00004410


	//   ....[85]....
        /*0340*/ 	.word	0x00004490


	//   ....[86]....
        /*0344*/ 	.word	0x00004530


	//   ....[87]....
        /*0348*/ 	.word	0x000045b0


	//   ....[88]....
        /*034c*/ 	.word	0x00004620


	//   ....[89]....
        /*0350*/ 	.word	0x00004690


	//   ....[90]....
        /*0354*/ 	.word	0x00004700


	//   ....[91]....
        /*0358*/ 	.word	0x00004760


	//----- nvinfo : EIATTR_VRC_CTA_INIT_COUNT
	.align		4
.L_39:
        /*035c*/ 	.byte	0x02, 0x4a
	.zero		1
	.zero		1


	//----- nvinfo : EIATTR_EXIT_INSTR_OFFSETS
	.align		4
        /*0360*/ 	.byte	0x04, 0x1c
        /*0362*/ 	.short	(.L_41 - .L_40)


	//   ....[0]....
.L_40:
        /*0364*/ 	.word	0x00001720


	//   ....[1]....
        /*0368*/ 	.word	0x00001740


	//   ....[2]....
        /*036c*/ 	.word	0x000034f0


	//   ....[3]....
        /*0370*/ 	.word	0x00003510


	//----- nvinfo : EIATTR_MAX_THREADS
	.align		4
.L_41:
        /*0374*/ 	.byte	0x04, 0x05
        /*0376*/ 	.short	(.L_43 - .L_42)
.L_42:
        /*0378*/ 	.word	0x00000080
        /*037c*/ 	.word	0x00000001
        /*0380*/ 	.word	0x00000001


	//----- nvinfo : EIATTR_CRS_STACK_SIZE
	.align		4
.L_43:
        /*0384*/ 	.byte	0x04, 0x1e
        /*0386*/ 	.short	(.L_45 - .L_44)
.L_44:
        /*0388*/ 	.word	0x00000000


	//----- nvinfo : EIATTR_CBANK_PARAM_SIZE
	.align		4
.L_45:
        /*038c*/ 	.byte	0x03, 0x19
        /*038e*/ 	.short	0x0020


	//----- nvinfo : EIATTR_PARAM_CBANK
	.align		4
        /*0390*/ 	.byte	0x04, 0x0a
        /*0392*/ 	.short	(.L_47 - .L_46)
	.align		4
.L_46:
        /*0394*/ 	.word	index@(.nv.constant0._Z11main_kernelPKiPi13ScanTileStateii)
        /*0398*/ 	.short	0x0380
        /*039a*/ 	.short	0x0020


	//----- nvinfo : EIATTR_SW_WAR
	.align		4
.L_47:
        /*039c*/ 	.byte	0x04, 0x36
        /*039e*/ 	.short	(.L_49 - .L_48)
.L_48:
        /*03a0*/ 	.word	0x00000008
.L_49:


//--------------------- .nv.info._Z4init13ScanTileStatei --------------------------
	.section	.nv.info._Z4init13ScanTileStatei,"",@"SHT_CUDA_INFO"
	.sectionflags	@""
	.align	4


	//----- nvinfo : EIATTR_CUDA_API_VERSION
	.align		4
        /*0000*/ 	.byte	0x04, 0x37
        /*0002*/ 	.short	(.L_51 - .L_50)
.L_50:
        /*0004*/ 	.word	0x00000082


	//----- nvinfo : EIATTR_KPARAM_INFO
	.align		4
.L_51:
        /*0008*/ 	.byte	0x04, 0x17
        /*000a*/ 	.short	(.L_53 - .L_52)
.L_52:
        /*000c*/ 	.word	0x00000000
        /*0010*/ 	.short	0x0001
        /*0012*/ 	.short	0x0008
        /*0014*/ 	.byte	0x00, 0xf0, 0x11, 0x00


	//----- nvinfo : EIATTR_KPARAM_INFO
	.align		4
.L_53:
        /*0018*/ 	.byte	0x04, 0x17
        /*001a*/ 	.short	(.L_55 - .L_54)
.L_54:
        /*001c*/ 	.word	0x00000000
        /*0020*/ 	.short	0x0000
        /*0022*/ 	.short	0x0000
        /*0024*/ 	.byte	0x00, 0xf0, 0x21, 0x00


	//----- nvinfo : EIATTR_SPARSE_MMA_MASK
	.align		4
.L_55:
        /*0028*/ 	.byte	0x03, 0x50
        /*002a*/ 	.short	0x0000


	//----- nvinfo : EIATTR_MAXREG_COUNT
	.align		4
        /*002c*/ 	.byte	0x03, 0x1b
        /*002e*/ 	.short	0x00ff


	//----- nvinfo : EIATTR_MERCURY_ISA_VERSION
	.align		4
        /*0030*/ 	.byte	0x03, 0x5f
        /*0032*/ 	.short	0x0101


	//----- nvinfo : EIATTR_VRC_CTA_INIT_COUNT
	.align		4
        /*0034*/ 	.byte	0x02, 0x4a
	.zero		1
	.zero		1


	//----- nvinfo : EIATTR_EXIT_INSTR_OFFSETS
	.align		4
        /*0038*/ 	.byte	0x04, 0x1c
        /*003a*/ 	.short	(.L_57 - .L_56)


	//   ....[0]....
.L_56:
        /*003c*/ 	.word	0x000000f0


	//   ....[1]....
        /*0040*/ 	.word	0x00000130


	//----- nvinfo : EIATTR_CBANK_PARAM_SIZE
	.align		4
.L_57:
        /*0044*/ 	.byte	0x03, 0x19
        /*0046*/ 	.short	0x000c


	//----- nvinfo : EIATTR_PARAM_CBANK
	.align		4
        /*0048*/ 	.byte	0x04, 0x0a
        /*004a*/ 	.short	(.L_59 - .L_58)
	.align		4
.L_58:
        /*004c*/ 	.word	index@(.nv.constant0._Z4init13ScanTileStatei)
        /*0050*/ 	.short	0x0380
        /*0052*/ 	.short	0x000c


	//----- nvinfo : EIATTR_SW_WAR
	.align		4
.L_59:
        /*0054*/ 	.byte	0x04, 0x36
        /*0056*/ 	.short	(.L_61 - .L_60)
.L_60:
        /*0058*/ 	.word	0x00000008
.L_61:


//--------------------- .nv.callgraph             --------------------------
	.section	.nv.callgraph,"",@"SHT_CUDA_CALLGRAPH"
	.align	4
	.sectionentsize	8
	.align		4
        /*0000*/ 	.word	0x00000000
	.align		4
        /*0004*/ 	.word	0xffffffff
	.align		4
        /*0008*/ 	.word	0x00000000
	.align		4
        /*000c*/ 	.word	0xfffffffe
	.align		4
        /*0010*/ 	.word	0x00000000
	.align		4
        /*0014*/ 	.word	0xfffffffd
	.align		4
        /*0018*/ 	.word	0x00000000
	.align		4
        /*001c*/ 	.word	0xfffffffc


//--------------------- .nv.constant4             --------------------------
	.section	.nv.constant4,"a",@progbits
	.align	8
	.align		8
.nv.constant4:
        /*0000*/ 	.dword	_ZN34_INTERNAL_0857b4b0_4_k_cu_a5cd4af74cuda3std3__436_GLOBAL__N__0857b4b0_4_k_cu_a5cd4af76ignoreE
	.align		8
        /*0008*/ 	.dword	_ZN34_INTERNAL_0857b4b0_4_k_cu_a5cd4af74cuda3std3__45__cpo5beginE
	.align		8
        /*0010*/ 	.dword	_ZN34_INTERNAL_0857b4b0_4_k_cu_a5cd4af74cuda3std3__45__cpo3endE
	.align		8
        /*0018*/ 	.dword	_ZN34_INTERNAL_0857b4b0_4_k_cu_a5cd4af74cuda3std3__45__cpo6cbeginE
	.align		8
        /*0020*/ 	.dword	_ZN34_INTERNAL_0857b4b0_4_k_cu_a5cd4af74cuda3std3__45__cpo4cendE
	.align		8
        /*0028*/ 	.dword	_ZN34_INTERNAL_0857b4b0_4_k_cu_a5cd4af74cuda3std3__419piecewise_constructE
	.align		8
        /*0030*/ 	.dword	_ZN34_INTERNAL_0857b4b0_4_k_cu_a5cd4af74cuda3std3__48in_placeE
	.align		8
        /*0038*/ 	.dword	_ZN34_INTERNAL_0857b4b0_4_k_cu_a5cd4af74cuda3std6ranges3__45__cpo4swapE
	.align		8
        /*0040*/ 	.dword	_ZN34_INTERNAL_0857b4b0_4_k_cu_a5cd4af74cuda3std6ranges3__45__cpo9iter_moveE
	.align		8
        /*0048*/ 	.dword	_ZN34_INTERNAL_0857b4b0_4_k_cu_a5cd4af74cuda3std6ranges3__45__cpo7advanceE


//--------------------- .text._Z11main_kernelPKiPi13ScanTileStateii --------------------------
	.section	.text._Z11main_kernelPKiPi13ScanTileStateii,"ax",@progbits
	.align	128
        .global         _Z11main_kernelPKiPi13ScanTileStateii
        .type           _Z11main_kernelPKiPi13ScanTileStateii,@function
        .size           _Z11main_kernelPKiPi13ScanTileStateii,(.L_x_106 - _Z11main_kernelPKiPi13ScanTileStateii)
        .other          _Z11main_kernelPKiPi13ScanTileStateii,@"STO_CUDA_ENTRY STV_DEFAULT"
_Z11main_kernelPKiPi13ScanTileStateii:
.text._Z11main_kernelPKiPi13ScanTileStateii:
[----:B------:R-:W-:Y:S08]  /*0000*/  LDC R1, c[0x0][0x37c] ;  /* 0x0000df00ff017b82 */ /* 0x000ff00000000800 */
[----:B------:R-:W0:Y:S01]  /*0010*/  S2UR UR4, SR_CTAID.X ;  /* 0x00000000000479c3 */ /* 0x000e220000002500 */
[----:B------:R-:W1:Y:S07]  /*0020*/  LDCU.64 UR8, c[0x0][0x358] ;  /* 0x00006b00ff0877ac */ /* 0x000e6e0008000a00 */
[----:B------:R-:W0:Y:S02]  /*0030*/  LDC.64 R26, c[0x0][0x398] ;  /* 0x0000e600ff1a7b82 */ /* 0x000e240000000a00 */
[----:B0-----:R-:W-:-:S04]  /*0040*/  VIADD R26, R26, UR4 ;  /* 0x000000041a1a7c36 */ /* 0x001fc80008000000 */
[----:B------:R-:W-:-:S04]  /*0050*/  IMAD R2, R26, 0x780, RZ ;  /* 0x000007801a027824 */ /* 0x000fc800078e02ff */
[----:B------:R-:W-:-:S05]  /*0060*/  IMAD.IADD R0, R27, 0x1, -R2 ;  /* 0x000000011b007824 */ /* 0x000fca00078e0a02 */
[----:B------:R-:W-:-:S13]  /*0070*/  ISETP.GE.U32.AND P0, PT, R0, 0x781, PT ;  /* 0x000007810000780c */ /* 0x000fda0003f06070 */
[----:B-1----:R-:W-:Y:S05]  /*0080*/  @!P0 BRA `(.L_x_0) ;  /* 0x0000001400a88947 */ /* 0x002fea0003800000 */
[----:B------:R-:W0:Y:S01]  /*0090*/  S2R R40, SR_TID.X ;  /* 0x0000000000287919 */ /* 0x000e220000002100 */
[----:B------:R-:W1:Y:S01]  /*00a0*/  LDCU.64 UR4, c[0x0][0x380] ;  /* 0x00007000ff0477ac */ /* 0x000e620008000a00 */
[----:B0-----:R-:W-:-:S04]  /*00b0*/  IADD3 R28, P0, PT, R2, R40, RZ ;  /* 0x00000028021c7210 */ /* 0x001fc80007f1e0ff */
[----:B------:R-:W-:Y:S01]  /*00c0*/  LEA.HI.X.SX32 R3, R2, RZ, 0x1, P0 ;  /* 0x000000ff02037211 */ /* 0x000fe200000f0eff */
[----:B------:R-:W-:-:S03]  /*00d0*/  IMAD.SHL.U32 R29, R28, 0x4, RZ ;  /* 0x000000041c1d7824 */ /* 0x000fc600078e00ff */
[----:B------:R-:W-:Y:S02]  /*00e0*/  SHF.L.U64.HI R28, R28, 0x2, R3 ;  /* 0x000000021c1c7819 */ /* 0x000fe40000010203 */
[----:B-1----:R-:W-:-:S04]  /*00f0*/  IADD3 R2, P0, PT, R29, UR4, RZ ;  /* 0x000000041d027c10 */ /* 0x002fc8000ff1e0ff */
[----:B------:R-:W-:-:S05]  /*0100*/  IADD3.X R3, PT, PT, R28, UR5, RZ, P0, !PT ;  /* 0x000000051c037c10 */ /* 0x000fca00087fe4ff */
[----:B------:R-:W2:Y:S04]  /*0110*/  LDG.E R0, desc[UR8][R2.64] ;  /* 0x0000000802007981 */ /* 0x000ea8000c1e1900 */
[----:B------:R-:W3:Y:S04]  /*0120*/  LDG.E R4, desc[UR8][R2.64+0x200] ;  /* 0x0002000802047981 */ /* 0x000ee8000c1e1900 */
[----:B------:R-:W4:Y:S04]  /*0130*/  LDG.E R6, desc[UR8][R2.64+0x400] ;  /* 0x0004000802067981 */ /* 0x000f28000c1e1900 */
[----:B------:R-:W5:Y:S04]  /*0140*/  LDG.E R8, desc[UR8][R2.64+0x600] ;  /* 0x0006000802087981 */ /* 0x000f68000c1e1900 */
        /* <DEDUP_REMOVED lines=10> */
[----:B------:R-:W5:Y:S01]  /*01f0*/  LDG.E R38, desc[UR8][R2.64+0x1c00] ;  /* 0x001c000802267981 */ /* 0x000f62000c1e1900 */
[----:B------:R-:W0:Y:S01]  /*0200*/  S2UR UR5, SR_CgaCtaId ;  /* 0x00000000000579c3 */ /* 0x000e220000008800 */
[----:B------:R-:W-:Y:S01]  /*0210*/  UMOV UR4, 0x400 ;  /* 0x0000040000047882 */ /* 0x000fe20000000000 */
[----:B------:R-:W-:Y:S01]  /*0220*/  ISETP.NE.AND P0, PT, R26, RZ, PT ;  /* 0x000000ff1a00720c */ /* 0x000fe20003f05270 */
[----:B------:R-:W1:Y:S01]  /*0230*/  S2R R39, SR_LANEID ;  /* 0x0000000000277919 */ /* 0x000e620000000000 */
[----:B------:R-:W-:Y:S01]  /*0240*/  BSSY.RECONVERGENT B0, `(.L_x_1) ;  /* 0x000010d000007945 */ /* 0x000fe20003800200 */
[----:B0-----:R-:W-:-:S06]  /*0250*/  ULEA UR4, UR5, UR4, 0x18 ;  /* 0x0000000405047291 */ /* 0x001fcc000f8ec0ff */
[----:B------:R-:W-:-:S05]  /*0260*/  LEA R23, R40, UR4, 0x2 ;  /* 0x0000000428177c11 */ /* 0x000fca000f8e10ff */
[----:B------:R-:W-:Y:S01]  /*0270*/  IMAD R22, R40, 0x38, R23 ;  /* 0x0000003828167824 */ /* 0x000fe200078e0217 */
[----:B--2---:R0:W-:Y:S04]  /*0280*/  STS [R23], R0 ;  /* 0x0000000017007388 */ /* 0x0041e80000000800 */
[----:B---3--:R0:W-:Y:S04]  /*0290*/  STS [R23+0x200], R4 ;  /* 0x0002000417007388 */ /* 0x0081e80000000800 */
[----:B----4-:R0:W-:Y:S04]  /*02a0*/  STS [R23+0x400], R6 ;  /* 0x0004000617007388 */ /* 0x0101e80000000800 */
[----:B-----5:R0:W-:Y:S04]  /*02b0*/  STS [R23+0x600], R8 ;  /* 0x0006000817007388 */ /* 0x0201e80000000800 */
[----:B------:R0:W-:Y:S04]  /*02c0*/  STS [R23+0x800], R10 ;  /* 0x0008000a17007388 */ /* 0x0001e80000000800 */
        /* <DEDUP_REMOVED lines=9> */
[----:B------:R0:W-:Y:S01]  /*0360*/  STS [R23+0x1c00], R38 ;  /* 0x001c002617007388 */ /* 0x0001e20000000800 */
[----:B------:R-:W-:Y:S06]  /*0370*/  BAR.SYNC.DEFER_BLOCKING 0x0 ;  /* 0x0000000000007b1d */ /* 0x000fec0000010000 */
[----:B------:R0:W2:Y:S04]  /*0380*/  LDS R19, [R22] ;  /* 0x0000000016137984 */ /* 0x0000a80000000800 */
[----:B------:R0:W3:Y:S04]  /*0390*/  LDS R18, [R22+0x4] ;  /* 0x0000040016127984 */ /* 0x0000e80000000800 */
[----:B------:R0:W4:Y:S04]  /*03a0*/  LDS R17, [R22+0x8] ;  /* 0x0000080016117984 */ /* 0x0001280000000800 */
[----:B------:R0:W0:Y:S04]  /*03b0*/  LDS R16, [R22+0xc] ;  /* 0x00000c0016107984 */ /* 0x0000280000000800 */
        /* <DEDUP_REMOVED lines=10> */
[----:B------:R0:W0:Y:S01]  /*0460*/  LDS R0, [R22+0x38] ;  /* 0x0000380016007984 */ /* 0x0000220000000800 */
[----:B------:R-:W-:Y:S06]  /*0470*/  BAR.SYNC.DEFER_BLOCKING 0x0 ;  /* 0x0000000000007b1d */ /* 0x000fec0000010000 */
[----:B-1234-:R-:W-:Y:S05]  /*0480*/  @P0 BRA `(.L_x_2) ;  /* 0x0000000000b00947 */ /* 0x01efea0003800000 */
[----:B0-----:R-:W-:Y:S02]  /*0490*/  IADD3 R12, PT, PT, R17, R18, R19 ;  /* 0x00000012110c7210 */ /* 0x001fe40007ffe013 */
[----:B------:R-:W-:Y:S02]  /*04a0*/  ISETP.NE.AND P1, PT, R39, 0x1f, PT ;  /* 0x0000001f2700780c */ /* 0x000fe40003f25270 */
[----:B------:R-:W-:Y:S02]  /*04b0*/  IADD3 R12, PT, PT, R11, R16, R12 ;  /* 0x000000100b0c7210 */ /* 0x000fe40007ffe00c */
[----:B------:R-:W-:Y:S02]  /*04c0*/  SHF.R.U32.HI R21, RZ, 0x5, R40 ;  /* 0x00000005ff157819 */ /* 0x000fe40000011628 */
[----:B------:R-:W-:Y:S02]  /*04d0*/  IADD3 R12, PT, PT, R9, R10, R12 ;  /* 0x0000000a090c7210 */ /* 0x000fe40007ffe00c */
[----:B------:R-:W-:-:S02]  /*04e0*/  ISETP.GE.U32.AND P2, PT, R40, 0x20, PT ;  /* 0x000000202800780c */ /* 0x000fc40003f46070 */
[----:B------:R-:W-:Y:S02]  /*04f0*/  IADD3 R12, PT, PT, R7, R8, R12 ;  /* 0x00000008070c7210 */ /* 0x000fe40007ffe00c */
[----:B------:R-:W-:Y:S02]  /*0500*/  ISETP.NE.AND P3, PT, R39, RZ, PT ;  /* 0x000000ff2700720c */ /* 0x000fe40003f65270 */
[----:B------:R-:W-:Y:S02]  /*0510*/  IADD3 R12, PT, PT, R5, R6, R12 ;  /* 0x00000006050c7210 */ /* 0x000fe40007ffe00c */
[----:B------:R-:W-:Y:S02]  /*0520*/  @!P1 LEA R26, R21, UR4, 0x2 ;  /* 0x00000004151a9c11 */ /* 0x000fe4000f8e10ff */
[----:B------:R-:W-:-:S04]  /*0530*/  IADD3 R13, PT, PT, R3, R4, R12 ;  /* 0x00000004030d7210 */ /* 0x000fc80007ffe00c */
[----:B------:R-:W-:-:S05]  /*0540*/  IADD3 R20, PT, PT, R0, R2, R13 ;  /* 0x0000000200147210 */ /* 0x000fca0007ffe00d */
[----:B------:R-:W0:Y:S02]  /*0550*/  SHFL.UP P0, R13, R20, 0x1, RZ ;  /* 0x04200000140d7989 */ /* 0x000e2400000000ff */
[----:B0-----:R-:W-:-:S05]  /*0560*/  @P0 IMAD.IADD R13, R20, 0x1, R13 ;  /* 0x00000001140d0824 */ /* 0x001fca00078e020d */
[----:B------:R-:W0:Y:S02]  /*0570*/  SHFL.UP P0, R12, R13, 0x2, RZ ;  /* 0x044000000d0c7989 */ /* 0x000e2400000000ff */
[----:B0-----:R-:W-:-:S05]  /*0580*/  @P0 IMAD.IADD R12, R13, 0x1, R12 ;  /* 0x000000010d0c0824 */ /* 0x001fca00078e020c */
[----:B------:R-:W0:Y:S02]  /*0590*/  SHFL.UP P0, R25, R12, 0x4, RZ ;  /* 0x048000000c197989 */ /* 0x000e2400000000ff */
[----:B0-----:R-:W-:-:S05]  /*05a0*/  @P0 IMAD.IADD R25, R12, 0x1, R25 ;  /* 0x000000010c190824 */ /* 0x001fca00078e0219 */
[----:B------:R-:W0:Y:S02]  /*05b0*/  SHFL.UP P0, R24, R25, 0x8, RZ ;  /* 0x0500000019187989 */ /* 0x000e2400000000ff */
[----:B0-----:R-:W-:-:S05]  /*05c0*/  @P0 IMAD.IADD R24, R25, 0x1, R24 ;  /* 0x0000000119180824 */ /* 0x001fca00078e0218 */
[----:B------:R-:W0:Y:S02]  /*05d0*/  SHFL.UP P0, R27, R24, 0x10, RZ ;  /* 0x06000000181b7989 */ /* 0x000e2400000000ff */
[----:B0-----:R-:W-:Y:S01]  /*05e0*/  @P0 IMAD.IADD R27, R24, 0x1, R27 ;  /* 0x00000001181b0824 */ /* 0x001fe200078e021b */
[----:B------:R-:W-:-:S03]  /*05f0*/  ISETP.NE.AND P0, PT, R21, 0x2, PT ;  /* 0x000000021500780c */ /* 0x000fc60003f05270 */
[----:B------:R-:W-:Y:S01]  /*0600*/  IMAD.IADD R20, R27, 0x1, -R20 ;  /* 0x000000011b147824 */ /* 0x000fe200078e0a14 */
[----:B------:R-:W-:Y:S01]  /*0610*/  @!P1 STS [R26+0x10], R27 ;  /* 0x0000101b1a009388 */ /* 0x000fe20000000800 */
[----:B------:R-:W-:Y:S01]  /*0620*/  BAR.SYNC.DEFER_BLOCKING 0x0 ;  /* 0x0000000000007b1d */ /* 0x000fe20000010000 */
[----:B------:R-:W-:-:S05]  /*0630*/  ISETP.NE.AND P1, PT, R21, 0x3, PT ;  /* 0x000000031500780c */ /* 0x000fca0003f25270 */
[----:B------:R-:W0:Y:S02]  /*0640*/  LDS.128 R12, [UR4+0x10] ;  /* 0x00001004ff0c7984 */ /* 0x000e240008000c00 */
[----:B0-----:R-:W-:-:S04]  /*0650*/  IMAD.IADD R13, R12, 0x1, R13 ;  /* 0x000000010c0d7824 */ /* 0x001fc800078e020d */
[----:B------:R-:W-:Y:S01]  /*0660*/  IMAD.IADD R14, R14, 0x1, R13 ;  /* 0x000000010e0e7824 */ /* 0x000fe200078e020d */
[----:B------:R-:W-:Y:S02]  /*0670*/  SEL R12, R13, R12, !P0 ;  /* 0x0000000c0d0c7207 */ /* 0x000fe40004000000 */
[----:B------:R-:W-:Y:S01]  /*0680*/  SEL R13, R20, RZ, P3 ;  /* 0x000000ff140d7207 */ /* 0x000fe20001800000 */
[----:B------:R-:W-:Y:S01]  /*0690*/  IMAD.IADD R15, R15, 0x1, R14 ;  /* 0x000000010f0f7824 */ /* 0x000fe200078e020e */
[----:B------:R-:W-:Y:S02]  /*06a0*/  SEL R12, R14, R12, !P1 ;  /* 0x0000000c0e0c7207 */ /* 0x000fe40004800000 */
[C---:B------:R-:W-:Y:S02]  /*06b0*/  ISETP.NE.AND P1, PT, R40.reuse, RZ, PT ;  /* 0x000000ff2800720c */ /* 0x040fe40003f25270 */
[----:B------:R-:W-:Y:S01]  /*06c0*/  ISETP.NE.AND P0, PT, R40, RZ, PT ;  /* 0x000000ff2800720c */ /* 0x000fe20003f05270 */
[----:B------:R-:W-:-:S05]  /*06d0*/  @P2 IMAD.IADD R20, R12, 0x1, R13 ;  /* 0x000000010c142824 */ /* 0x000fca00078e020d */
[----:B------:R-:W-:-:S05]  /*06e0*/  SEL R20, R20, RZ, P0 ;  /* 0x000000ff14147207 */ /* 0x000fca0000000000 */
[----:B------:R-:W-:Y:S01]  /*06f0*/  IMAD.IADD R19, R19, 0x1, R20 ;  /* 0x0000000113137824 */ /* 0x000fe200078e0214 */
[----:B------:R-:W-:Y:S06]  /*0700*/  @P1 BRA `(.L_x_3) ;  /* 0x0000000c00001947 */ /* 0x000fec0003800000 */
[----:B------:R-:W0:Y:S01]  /*0710*/  LDC.64 R12, c[0x0][0x390] ;  /* 0x0000e400ff0c7b82 */ /* 0x000e220000000a00 */
[----:B------:R-:W-:-:S05]  /*0720*/  IMAD.MOV.U32 R14, RZ, RZ, 0x3 ;  /* 0x00000003ff0e7424 */ /* 0x000fca00078e00ff */
[----:B0-----:R0:W-:Y:S01]  /*0730*/  ST.E.64.STRONG.GPU desc[UR8][R12.64+0x100], R14 ;  /* 0x0001000e0c007985 */ /* 0x0011e2000c10fb08 */
[----:B------:R-:W-:Y:S05]  /*0740*/  BRA `(.L_x_3) ;  /* 0x0000000800f07947 */ /* 0x000fea0003800000 */
.L_x_2:
[----:B0-----:R-:W-:Y:S02]  /*0750*/  IADD3 R12, PT, PT, R17, R18, R19 ;  /* 0x00000012110c7210 */ /* 0x001fe40007ffe013 */
[----:B------:R-:W-:Y:S02]  /*0760*/  ISETP.NE.AND P1, PT, R39, 0x1f, PT ;  /* 0x0000001f2700780c */ /* 0x000fe40003f25270 */
[----:B------:R-:W-:Y:S02]  /*0770*/  IADD3 R12, PT, PT, R11, R16, R12 ;  /* 0x000000100b0c7210 */ /* 0x000fe40007ffe00c */
[----:B------:R-:W-:Y:S02]  /*0780*/  SHF.R.U32.HI R27, RZ, 0x5, R40 ;  /* 0x00000005ff1b7819 */ /* 0x000fe40000011628 */
[----:B------:R-:W-:Y:S02]  /*0790*/  IADD3 R12, PT, PT, R9, R10, R12 ;  /* 0x0000000a090c7210 */ /* 0x000fe40007ffe00c */
[----:B------:R-:W-:-:S02]  /*07a0*/  ISETP.NE.AND P2, PT, R39, RZ, PT ;  /* 0x000000ff2700720c */ /* 0x000fc40003f45270 */
[----:B------:R-:W-:-:S03]  /*07b0*/  IADD3 R12, PT, PT, R7, R8, R12 ;  /* 0x00000008070c7210 */ /* 0x000fc60007ffe00c */
[----:B------:R-:W-:Y:S02]  /*07c0*/  @!P1 LEA R31, R27, UR4, 0x2 ;  /* 0x000000041b1f9c11 */ /* 0x000fe4000f8e10ff */
[----:B------:R-:W-:-:S04]  /*07d0*/  IADD3 R12, PT, PT, R5, R6, R12 ;  /* 0x00000006050c7210 */ /* 0x000fc80007ffe00c */
        /* <DEDUP_REMOVED lines=21> */
[----:B------:R-:W-:Y:S01]  /*0930*/  ISETP.GT.U32.AND P0, PT, R40, 0x1f, PT ;  /* 0x0000001f2800780c */ /* 0x000fe20003f04070 */
[----:B------:R-:W-:Y:S01]  /*0940*/  IMAD.IADD R21, R15, 0x1, R14 ;  /* 0x000000010f157824 */ /* 0x000fe200078e020e */
[----:B------:R-:W-:Y:S02]  /*0950*/  SEL R13, R30, RZ, P2 ;  /* 0x000000ff1e0d7207 */ /* 0x000fe40001000000 */
[----:B------:R-:W-:Y:S02]  /*0960*/  SEL R12, R14, R12, !P1 ;  /* 0x0000000c0e0c7207 */ /* 0x000fe40004800000 */
[----:B------:R-:W-:-:S03]  /*0970*/  ISETP.GE.U32.AND P1, PT, R40, 0x20, PT ;  /* 0x000000202800780c */ /* 0x000fc60003f26070 */
[----:B------:R-:W-:-:S05]  /*0980*/  IMAD.IADD R27, R12, 0x1, R13 ;  /* 0x000000010c1b7824 */ /* 0x000fca00078e020d */
[----:B------:R-:W-:Y:S01]  /*0990*/  SEL R30, R30, R27, !P1 ;  /* 0x0000001b1e1e7207 */ /* 0x000fe20004800000 */
[----:B------:R-:W-:Y:S06]  /*09a0*/  @P0 BRA `(.L_x_4) ;  /* 0x0000000800340947 */ /* 0x000fec0003800000 */
[----:B------:R-:W0:Y:S01]  /*09b0*/  LDC.64 R12, c[0x0][0x390] ;  /* 0x0000e400ff0c7b82 */ /* 0x000e220000000a00 */
[----:B------:R-:W-:Y:S02]  /*09c0*/  ISETP.NE.AND P0, PT, R40, RZ, PT ;  /* 0x000000ff2800720c */ /* 0x000fe40003f05270 */
[----:B------:R-:W-:-:S05]  /*09d0*/  LOP3.LUT R15, RZ, R40, RZ, 0x33, !PT ;  /* 0x00000028ff0f7212 */ /* 0x000fca00078e33ff */
[----:B------:R-:W1:Y:S01]  /*09e0*/  LDC R31, c[0x0][0x370] ;  /* 0x0000dc00ff1f7b82 */ /* 0x000e620000000800 */
[----:B------:R-:W-:-:S05]  /*09f0*/  IMAD.IADD R32, R26, 0x1, R15 ;  /* 0x000000011a207824 */ /* 0x000fca00078e020f */
[----:B------:R-:W-:Y:S01]  /*0a00*/  @!P0 IMAD.MOV.U32 R20, RZ, RZ, 0x2 ;  /* 0x00000002ff148424 */ /* 0x000fe200078e00ff */
[----:B------:R2:W-:Y:S01]  /*0a10*/  @!P0 STS [UR4+0x8], R21 ;  /* 0x00000815ff008988 */ /* 0x0005e20008000804 */
[----:B0-----:R-:W-:-:S05]  /*0a20*/  IMAD.WIDE R24, R26, 0x8, R12 ;  /* 0x000000081a187825 */ /* 0x001fca00078e020c */
[----:B------:R2:W-:Y:S01]  /*0a30*/  @!P0 ST.E.64.STRONG.GPU desc[UR8][R24.64+0x100], R20 ;  /* 0x0001001418008985 */ /* 0x0005e2000c10fb08 */
[----:B-1----:R-:W-:-:S13]  /*0a40*/  ISETP.GT.U32.AND P1, PT, R31, 0x1f3, PT ;  /* 0x000001f31f00780c */ /* 0x002fda0003f24070 */
[----:B--2---:R-:W-:Y:S05]  /*0a50*/  @P1 BRA `(.L_x_5) ;  /* 0x0000000000081947 */ /* 0x004fea0003800000 */
[----:B------:R0:W-:Y:S06]  /*0a60*/  MEMBAR.SC.CTA ;  /* 0x0000000000007992 */ /* 0x0001ec0000000000 */
[----:B0-----:R-:W-:Y:S05]  /*0a70*/  BRA `(.L_x_6) ;  /* 0x0000000000087947 */ /* 0x001fea0003800000 */
.L_x_5:
[----:B------:R-:W-:Y:S05]  /*0a80*/  NANOSLEEP 0x1c2 ;  /* 0x000001c20000795d */ /* 0x000fea0003800000 */
[----:B------:R-:W-:Y:S01]  /*0a90*/  NOP ;  /* 0x0000000000007918 */ /* 0x000fe20000000000 */
.L_x_6:
[----:B------:R-:W-:-:S05]  /*0aa0*/  IMAD.WIDE R12, R32, 0x8, R12 ;  /* 0x00000008200c7825 */ /* 0x000fca00078e020c */
[----:B------:R-:W2:Y:S01]  /*0ab0*/  LD.E.64.STRONG.GPU R14, desc[UR8][R12.64+0x100] ;  /* 0x000100080c0e7980 */ /* 0x000ea2000c10fb00 */
[----:B------:R-:W-:Y:S01]  /*0ac0*/  UMOV UR5, 0xffffffff ;  /* 0xffffffff00057882 */ /* 0x000fe20000000000 */
[----:B--2---:R-:W-:Y:S02]  /*0ad0*/  ISETP.NE.AND P0, PT, R14, 0x1, PT ;  /* 0x000000010e00780c */ /* 0x004fe40003f05270 */
[----:B------:R-:W-:Y:S11]  /*0ae0*/  BRA.DIV UR5, `(.L_x_7) ;  /* 0x0000002a058c7947 */ /* 0x000ff6000b800000 */
[----:B------:R-:W-:-:S13]  /*0af0*/  VOTE.ANY P0, !P0 ;  /* 0x0000000000ff7806 */ /* 0x000fda0004000100 */
.L_x_46:
[----:B------:R-:W-:Y:S05]  /*0b00*/  @!P0 BRA `(.L_x_8) ;  /* 0x0000000000308947 */ /* 0x000fea0003800000 */
.L_x_12:
[----:B------:R-:W-:Y:S05]  /*0b10*/  YIELD ;  /* 0x0000000000007946 */ /* 0x000fea0003800000 */
[----:B------:R-:W-:Y:S05]  /*0b20*/  @P1 BRA `(.L_x_9) ;  /* 0x0000000000081947 */ /* 0x000fea0003800000 */
[----:B------:R0:W-:Y:S06]  /*0b30*/  MEMBAR.SC.CTA ;  /* 0x0000000000007992 */ /* 0x0001ec0000000000 */
[----:B0-----:R-:W-:Y:S05]  /*0b40*/  BRA `(.L_x_10) ;  /* 0x0000000000087947 */ /* 0x001fea0003800000 */
.L_x_9:
[----:B------:R-:W-:Y:S05]  /*0b50*/  NANOSLEEP 0x15e ;  /* 0x0000015e0000795d */ /* 0x000fea0003800000 */
[----:B------:R-:W-:Y:S01]  /*0b60*/  NOP ;  /* 0x0000000000007918 */ /* 0x000fe20000000000 */
.L_x_10:
[----:B------:R-:W2:Y:S01]  /*0b70*/  LD.E.64.STRONG.GPU R14, desc[UR8][R12.64+0x100] ;  /* 0x000100080c0e7980 */ /* 0x000ea2000c10fb00 */
[----:B------:R-:W-:Y:S01]  /*0b80*/  UMOV UR5, 0xffffffff ;  /* 0xffffffff00057882 */ /* 0x000fe20000000000 */
[----:B--2---:R-:W-:Y:S02]  /*0b90*/  ISETP.NE.AND P0, PT, R14, 0x1, PT ;  /* 0x000000010e00780c */ /* 0x004fe40003f05270 */
[----:B------:R-:W-:Y:S11]  /*0ba0*/  BRA.DIV UR5, `(.L_x_11) ;  /* 0x0000002a057c7947 */ /* 0x000ff6000b800000 */
[----:B------:R-:W-:-:S13]  /*0bb0*/  VOTE.ANY P0, !P0 ;  /* 0x0000000000ff7806 */ /* 0x000fda0004000100 */
.L_x_49:
[----:B------:R-:W-:Y:S05]  /*0bc0*/  @P0 BRA `(.L_x_12) ;  /* 0xfffffffc00d00947 */ /* 0x000fea000383ffff */
.L_x_8:
[----:B------:R-:W-:Y:S01]  /*0bd0*/  UMOV UR5, 0xffffffff ;  /* 0xffffffff00057882 */ /* 0x000fe20000000000 */
[----:B------:R-:W-:Y:S02]  /*0be0*/  ISETP.NE.AND P0, PT, R14, 0x3, PT ;  /* 0x000000030e00780c */ /* 0x000fe40003f05270 */
[----:B------:R-:W-:Y:S11]  /*0bf0*/  BRA.DIV UR5, `(.L_x_13) ;  /* 0x0000002a05887947 */ /* 0x000ff6000b800000 */
[----:B------:R-:W0:Y:S01]  /*0c00*/  S2R R34, SR_GEMASK ;  /* 0x0000000000227919 */ /* 0x000e220000003c00 */
[----:B------:R-:W-:Y:S01]  /*0c10*/  VOTE.ANY R26, PT, !P0 ;  /* 0x00000000001a7806 */ /* 0x000fe200040e0100 */
[C---:B------:R-:W-:Y:S02]  /*0c20*/  VIADD R33, R39.reuse, 0x1 ;  /* 0x0000000127217836 */ /* 0x040fe40000000000 */
[C---:B------:R-:W-:Y:S02]  /*0c30*/  VIADD R35, R39.reuse, 0x2 ;  /* 0x0000000227237836 */ /* 0x040fe40000000000 */
[C---:B------:R-:W-:Y:S02]  /*0c40*/  VIADD R36, R39.reuse, 0x4 ;  /* 0x0000000427247836 */ /* 0x040fe40000000000 */
[----:B------:R-:W-:Y:S01]  /*0c50*/  VIADD R37, R39, 0x8 ;  /* 0x0000000827257836 */ /* 0x000fe20000000000 */
[----:B0-----:R-:W-:-:S05]  /*0c60*/  LOP3.LUT R26, R26, 0x80000000, R34, 0xec, !PT ;  /* 0x800000001a1a7812 */ /* 0x001fca00078eec22 */
[----:B------:R-:W-:-:S05]  /*0c70*/  VIADD R13, R26, 0xffffffff ;  /* 0xffffffff1a0d7836 */ /* 0x000fca0000000000 */
[----:B------:R-:W-:-:S06]  /*0c80*/  LOP3.LUT R13, R26, R13, RZ, 0xc, !PT ;  /* 0x0000000d1a0d7212 */ /* 0x000fcc00078e0cff */
[----:B------:R-:W0:Y:S02]  /*0c90*/  POPC R13, R13 ;  /* 0x0000000d000d7309 */ /* 0x000e240000000000 */
[----:B0-----:R-:W0:Y:S01]  /*0ca0*/  SHFL.DOWN PT, R27, R15, 0x1, R13 ;  /* 0x082000000f1b7989 */ /* 0x001e2200000e000d */
[----:B------:R-:W-:-:S04]  /*0cb0*/  ISETP.GT.U32.AND P0, PT, R33, R13, PT ;  /* 0x0000000d2100720c */ /* 0x000fc80003f04070 */
[----:B0-----:R-:W-:Y:S02]  /*0cc0*/  SEL R12, R27, RZ, !P0 ;  /* 0x000000ff1b0c7207 */ /* 0x001fe40004000000 */
[----:B------:R-:W-:-:S03]  /*0cd0*/  ISETP.GT.U32.AND P0, PT, R35, R13, PT ;  /* 0x0000000d2300720c */ /* 0x000fc60003f04070 */
[----:B------:R-:W-:-:S05]  /*0ce0*/  IMAD.IADD R20, R12, 0x1, R15 ;  /* 0x000000010c147824 */ /* 0x000fca00078e020f */
[----:B------:R-:W0:Y:S02]  /*0cf0*/  SHFL.DOWN PT, R27, R20, 0x2, R13 ;  /* 0x08400000141b7989 */ /* 0x000e2400000e000d */
[----:B0-----:R-:W-:Y:S02]  /*0d00*/  SEL R27, R27, RZ, !P0 ;  /* 0x000000ff1b1b7207 */ /* 0x001fe40004000000 */
[----:B------:R-:W-:-:S03]  /*0d10*/  ISETP.GT.U32.AND P0, PT, R36, R13, PT ;  /* 0x0000000d2400720c */ /* 0x000fc60003f04070 */
[----:B------:R-:W-:-:S05]  /*0d20*/  IMAD.IADD R38, R20, 0x1, R27 ;  /* 0x0000000114267824 */ /* 0x000fca00078e021b */
[----:B------:R-:W0:Y:S02]  /*0d30*/  SHFL.DOWN PT, R27, R38, 0x4, R13 ;  /* 0x08800000261b7989 */ /* 0x000e2400000e000d */
[----:B0-----:R-:W-:Y:S02]  /*0d40*/  SEL R27, R27, RZ, !P0 ;  /* 0x000000ff1b1b7207 */ /* 0x001fe40004000000 */
[----:B------:R-:W-:-:S03]  /*0d50*/  ISETP.GT.U32.AND P0, PT, R37, R13, PT ;  /* 0x0000000d2500720c */ /* 0x000fc60003f04070 */
[----:B------:R-:W-:Y:S02]  /*0d60*/  IMAD.IADD R42, R38, 0x1, R27 ;  /* 0x00000001262a7824 */ /* 0x000fe400078e021b */
[----:B------:R-:W-:-:S03]  /*0d70*/  VIADD R38, R39, 0x10 ;  /* 0x0000001027267836 */ /* 0x000fc60000000000 */
[----:B------:R-:W0:Y:S02]  /*0d80*/  SHFL.DOWN PT, R27, R42, 0x8, R13 ;  /* 0x090000002a1b7989 */ /* 0x000e2400000e000d */
[----:B------:R-:W-:Y:S02]  /*0d90*/  ISETP.GT.U32.AND P1, PT, R38, R13, PT ;  /* 0x0000000d2600720c */ /* 0x000fe40003f24070 */
[----:B0-----:R-:W-:Y:S02]  /*0da0*/  SEL R27, R27, RZ, !P0 ;  /* 0x000000ff1b1b7207 */ /* 0x001fe40004000000 */
[----:B------:R-:W-:-:S03]  /*0db0*/  ISETP.NE.AND P0, PT, R14, 0x3, PT ;  /* 0x000000030e00780c */ /* 0x000fc60003f05270 */
[----:B------:R-:W-:-:S05]  /*0dc0*/  IMAD.IADD R44, R42, 0x1, R27 ;  /* 0x000000012a2c7824 */ /* 0x000fca00078e021b */
[----:B------:R-:W0:Y:S05]  /*0dd0*/  SHFL.DOWN PT, R27, R44, 0x10, R13 ;  /* 0x0a0000002c1b7989 */ /* 0x000e2a00000e000d */
[----:B------:R-:W-:Y:S02]  /*0de0*/  VOTE.ALL P0, P0 ;  /* 0x0000000000ff7806 */ /* 0x000fe40000000000 */
[----:B0-----:R-:W-:-:S05]  /*0df0*/  SEL R27, R27, RZ, !P1 ;  /* 0x000000ff1b1b7207 */ /* 0x001fca0004800000 */
[----:B------:R-:W-:-:S07]  /*0e00*/  IMAD.IADD R20, R44, 0x1, R27 ;  /* 0x000000012c147824 */ /* 0x000fce00078e021b */
.L_x_58:
[----:B------:R-:W-:Y:S05]  /*0e10*/  @!P0 BRA `(.L_x_14) ;  /* 0x0000000000d88947 */ /* 0x000fea0003800000 */
.L_x_22:
[----:B------:R-:W0:Y:S01]  /*0e20*/  LDC.64 R12, c[0x0][0x390] ;  /* 0x0000e400ff0c7b82 */ /* 0x000e220000000a00 */
[----:B------:R-:W-:-:S04]  /*0e30*/  VIADD R32, R32, 0xffffffe0 ;  /* 0xffffffe020207836 */ /* 0x000fc80000000000 */
[----:B0-----:R-:W-:-:S05]  /*0e40*/  IMAD.WIDE R12, R32, 0x8, R12 ;  /* 0x00000008200c7825 */ /* 0x001fca00078e020c */
[----:B------:R-:W2:Y:S01]  /*0e50*/  LD.E.64.STRONG.GPU R14, desc[UR8][R12.64+0x100] ;  /* 0x000100080c0e7980 */ /* 0x000ea2000c10fb00 */
[----:B------:R-:W-:Y:S05]  /*0e60*/  YIELD ;  /* 0x0000000000007946 */ /* 0x000fea0003800000 */
[----:B------:R-:W-:Y:S01]  /*0e70*/  UMOV UR5, 0xffffffff ;  /* 0xffffffff00057882 */ /* 0x000fe20000000000 */
[----:B--2---:R-:W-:Y:S02]  /*0e80*/  ISETP.NE.AND P0, PT, R14, 0x1, PT ;  /* 0x000000010e00780c */ /* 0x004fe40003f05270 */
[----:B------:R-:W-:Y:S11]  /*0e90*/  BRA.DIV UR5, `(.L_x_15) ;  /* 0x0000002a05d87947 */ /* 0x000ff6000b800000 */
[----:B------:R-:W-:-:S13]  /*0ea0*/  VOTE.ANY P0, !P0 ;  /* 0x0000000000ff7806 */ /* 0x000fda0004000100 */
.L_x_61:
[----:B------:R-:W-:Y:S05]  /*0eb0*/  @!P0 BRA `(.L_x_16) ;  /* 0x0000000000348947 */ /* 0x000fea0003800000 */
[----:B------:R-:W-:-:S13]  /*0ec0*/  ISETP.GT.U32.AND P1, PT, R31, 0x1f3, PT ;  /* 0x000001f31f00780c */ /* 0x000fda0003f24070 */
.L_x_20:
[----:B------:R-:W-:Y:S05]  /*0ed0*/  YIELD ;  /* 0x0000000000007946 */ /* 0x000fea0003800000 */
[----:B------:R-:W-:Y:S05]  /*0ee0*/  @P1 BRA `(.L_x_17) ;  /* 0x0000000000081947 */ /* 0x000fea0003800000 */
[----:B------:R0:W-:Y:S06]  /*0ef0*/  MEMBAR.SC.CTA ;  /* 0x0000000000007992 */ /* 0x0001ec0000000000 */
[----:B0-----:R-:W-:Y:S05]  /*0f00*/  BRA `(.L_x_18) ;  /* 0x0000000000087947 */ /* 0x001fea0003800000 */
.L_x_17:
[----:B------:R-:W-:Y:S05]  /*0f10*/  NANOSLEEP 0x15e ;  /* 0x0000015e0000795d */ /* 0x000fea0003800000 */
[----:B------:R-:W-:Y:S01]  /*0f20*/  NOP ;  /* 0x0000000000007918 */ /* 0x000fe20000000000 */
.L_x_18:
[----:B------:R-:W2:Y:S01]  /*0f30*/  LD.E.64.STRONG.GPU R14, desc[UR8][R12.64+0x100] ;  /* 0x000100080c0e7980 */ /* 0x000ea2000c10fb00 */
[----:B------:R-:W-:Y:S01]  /*0f40*/  UMOV UR5, 0xffffffff ;  /* 0xffffffff00057882 */ /* 0x000fe20000000000 */
[----:B--2---:R-:W-:Y:S02]  /*0f50*/  ISETP.NE.AND P0, PT, R14, 0x1, PT ;  /* 0x000000010e00780c */ /* 0x004fe40003f05270 */
[----:B------:R-:W-:Y:S11]  /*0f60*/  BRA.DIV UR5, `(.L_x_19) ;  /* 0x0000002a05c47947 */ /* 0x000ff6000b800000 */
[----:B------:R-:W-:-:S13]  /*0f70*/  VOTE.ANY P0, !P0 ;  /* 0x0000000000ff7806 */ /* 0x000fda0004000100 */
.L_x_64:
[----:B------:R-:W-:Y:S05]  /*0f80*/  @P0 BRA `(.L_x_20) ;  /* 0xfffffffc00d00947 */ /* 0x000fea000383ffff */
.L_x_16:
[----:B------:R-:W-:Y:S01]  /*0f90*/  UMOV UR5, 0xffffffff ;  /* 0xffffffff00057882 */ /* 0x000fe20000000000 */
[----:B------:R-:W-:Y:S02]  /*0fa0*/  ISETP.NE.AND P0, PT, R14, 0x3, PT ;  /* 0x000000030e00780c */ /* 0x000fe40003f05270 */
[----:B------:R-:W-:Y:S11]  /*0fb0*/  BRA.DIV UR5, `(.L_x_21) ;  /* 0x0000002a05d07947 */ /* 0x000ff6000b800000 */
[----:B------:R-:W-:-:S04]  /*0fc0*/  VOTE.ANY R26, PT, !P0 ;  /* 0x00000000001a7806 */ /* 0x000fc800040e0100 */
[----:B------:R-:W-:-:S05]  /*0fd0*/  LOP3.LUT R26, R26, 0x80000000, R34, 0xec, !PT ;  /* 0x800000001a1a7812 */ /* 0x000fca00078eec22 */
[----:B------:R-:W-:-:S05]  /*0fe0*/  VIADD R13, R26, 0xffffffff ;  /* 0xffffffff1a0d7836 */ /* 0x000fca0000000000 */
[----:B------:R-:W-:-:S06]  /*0ff0*/  LOP3.LUT R13, R26, R13, RZ, 0xc, !PT ;  /* 0x0000000d1a0d7212 */ /* 0x000fcc00078e0cff */
[----:B------:R-:W0:Y:S02]  /*1000*/  POPC R13, R13 ;  /* 0x0000000d000d7309 */ /* 0x000e240000000000 */
[----:B0-----:R-:W0:Y:S01]  /*1010*/  SHFL.DOWN PT, R27, R15, 0x1, R13 ;  /* 0x082000000f1b7989 */ /* 0x001e2200000e000d */
[-C--:B------:R-:W-:Y:S02]  /*1020*/  ISETP.GT.U32.AND P0, PT, R33, R13.reuse, PT ;  /* 0x0000000d2100720c */ /* 0x080fe40003f04070 */
[-C--:B------:R-:W-:Y:S02]  /*1030*/  ISETP.GT.U32.AND P1, PT, R38, R13.reuse, PT ;  /* 0x0000000d2600720c */ /* 0x080fe40003f24070 */
        /* <DEDUP_REMOVED lines=13> */
[----:B------:R-:W-:-:S03]  /*1110*/  ISETP.NE.AND P0, PT, R14, 0x3, PT ;  /* 0x000000030e00780c */ /* 0x000fc60003f05270 */
[----:B------:R-:W-:-:S05]  /*1120*/  IMAD.IADD R43, R41, 0x1, R12 ;  /* 0x00000001292b7824 */ /* 0x000fca00078e020c */
[----:B------:R-:W0:Y:S05]  /*1130*/  SHFL.DOWN PT, R27, R43, 0x10, R13 ;  /* 0x0a0000002b1b7989 */ /* 0x000e2a00000e000d */
[----:B------:R-:W-:Y:S02]  /*1140*/  VOTE.ALL P0, P0 ;  /* 0x0000000000ff7806 */ /* 0x000fe40000000000 */
[----:B0-----:R-:W-:-:S04]  /*1150*/  SEL R27, R27, RZ, !P1 ;  /* 0x000000ff1b1b7207 */ /* 0x001fc80004800000 */
[----:B------:R-:W-:-:S07]  /*1160*/  IADD3 R20, PT, PT, R20, R27, R43 ;  /* 0x0000001b14147210 */ /* 0x000fce0007ffe02b */
.L_x_73:
[----:B------:R-:W-:Y:S05]  /*1170*/  @P0 BRA `(.L_x_22) ;  /* 0xfffffffc00280947 */ /* 0x000fea000383ffff */
.L_x_14:
[----:B------:R-:W-:Y:S02]  /*1180*/  ISETP.NE.AND P1, PT, R40, RZ, PT ;  /* 0x000000ff2800720c */ /* 0x000fe40003f25270 */
[----:B------:R-:W-:-:S11]  /*1190*/  ISETP.NE.AND P0, PT, R39, RZ, PT ;  /* 0x000000ff2700720c */ /* 0x000fd60003f05270 */
[----:B------:R-:W0:Y:S01]  /*11a0*/  @!P1 S2R R15, SR_CgaCtaId ;  /* 0x00000000000f9919 */ /* 0x000e220000008800 */
[----:B------:R-:W-:Y:S01]  /*11b0*/  @!P1 MOV R12, 0x400 ;  /* 0x00000400000c9802 */ /* 0x000fe20000000f00 */
[----:B------:R-:W-:Y:S01]  /*11c0*/  @!P1 IMAD.IADD R13, R21, 0x1, R20 ;  /* 0x00000001150d9824 */ /* 0x000fe200078e0214 */
[----:B------:R-:W-:Y:S01]  /*11d0*/  @!P0 MOV R14, 0x400 ;  /* 0x00000400000e8802 */ /* 0x000fe20000000f00 */
[----:B------:R-:W1:Y:S02]  /*11e0*/  @!P0 S2R R27, SR_CgaCtaId ;  /* 0x00000000001b8919 */ /* 0x000e640000008800 */
[----:B------:R-:W-:Y:S01]  /*11f0*/  IMAD.MOV.U32 R21, RZ, RZ, R13 ;  /* 0x000000ffff157224 */ /* 0x000fe200078e000d */
[----:B0-----:R-:W-:Y:S01]  /*1200*/  @!P1 LEA R15, R15, R12, 0x18 ;  /* 0x0000000c0f0f9211 */ /* 0x001fe200078ec0ff */
[----:B------:R-:W-:Y:S01]  /*1210*/  @!P1 IMAD.MOV.U32 R12, RZ, RZ, 0x3 ;  /* 0x00000003ff0c9424 */ /* 0x000fe200078e00ff */
[----:B-1----:R-:W-:Y:S01]  /*1220*/  @!P0 LEA R31, R27, R14, 0x18 ;  /* 0x0000000e1b1f8211 */ /* 0x002fe200078ec0ff */
[----:B------:R-:W-:-:S03]  /*1230*/  IMAD.MOV.U32 R27, RZ, RZ, R30 ;  /* 0x000000ffff1b7224 */ /* 0x000fc600078e001e */
[----:B------:R0:W-:Y:S01]  /*1240*/  @!P1 ST.E.64.STRONG.GPU desc[UR8][R24.64+0x100], R12 ;  /* 0x0001000c18009985 */ /* 0x0001e2000c10fb08 */
[----:B------:R-:W-:-:S03]  /*1250*/  @!P0 IMAD.MOV.U32 R27, RZ, RZ, R20 ;  /* 0x000000ffff1b8224 */ /* 0x000fc600078e0014 */
[----:B------:R0:W-:Y:S04]  /*1260*/  @!P1 STS.64 [R15], R20 ;  /* 0x000000140f009388 */ /* 0x0001e80000000a00 */
[----:B------:R0:W-:Y:S02]  /*1270*/  @!P0 STS [R31+0x20], R20 ;  /* 0x000020141f008388 */ /* 0x0001e40000000800 */
.L_x_4:
[----:B------:R-:W-:Y:S05]  /*1280*/  WARPSYNC.ALL ;  /* 0x0000000000007948 */ /* 0x000fea0003800000 */
[----:B------:R-:W1:Y:S08]  /*1290*/  S2UR UR6, SR_CgaCtaId ;  /* 0x00000000000679c3 */ /* 0x000e700000008800 */
[----:B------:R-:W-:Y:S01]  /*12a0*/  BAR.SYNC.DEFER_BLOCKING 0x0 ;  /* 0x0000000000007b1d */ /* 0x000fe20000010000 */
[----:B------:R-:W-:-:S05]  /*12b0*/  ISETP.NE.AND P0, PT, R40, RZ, PT ;  /* 0x000000ff2800720c */ /* 0x000fca0003f05270 */
[----:B------:R-:W-:Y:S02]  /*12c0*/  UMOV UR5, 0x400 ;  /* 0x0000040000057882 */ /* 0x000fe40000000000 */
[----:B-1----:R-:W-:-:S09]  /*12d0*/  ULEA UR5, UR6, UR5, 0x18 ;  /* 0x0000000506057291 */ /* 0x002fd2000f8ec0ff */
[----:B0-----:R-:W0:Y:S02]  /*12e0*/  LDS R12, [UR5+0x20] ;  /* 0x00002005ff0c7984 */ /* 0x001e240008000800 */
[----:B0-----:R-:W-:-:S04]  /*12f0*/  SEL R12, R12, RZ, P0 ;  /* 0x000000ff0c0c7207 */ /* 0x001fc80000000000 */
[----:B------:R-:W-:-:S07]  /*1300*/  IADD3 R19, PT, PT, R19, R12, R27 ;  /* 0x0000000c13137210 */ /* 0x000fce0007ffe01b */
.L_x_3:
[----:B------:R-:W-:Y:S05]  /*1310*/  BSYNC.RECONVERGENT B0 ;  /* 0x0000000000007941 */ /* 0x000fea0003800200 */
.L_x_1:
[----:B------:R-:W-:Y:S01]  /*1320*/  IMAD.IADD R18, R18, 0x1, R19 ;  /* 0x0000000112127824 */ /* 0x000fe200078e0213 */
[----:B------:R-:W-:Y:S03]  /*1330*/  BAR.SYNC.DEFER_BLOCKING 0x0 ;  /* 0x0000000000007b1d */ /* 0x000fe60000010000 */
[----:B------:R-:W-:-:S03]  /*1340*/  IMAD.IADD R17, R17, 0x1, R18 ;  /* 0x0000000111117824 */ /* 0x000fc600078e0212 */
[----:B------:R-:W1:Y:S01]  /*1350*/  LDCU.64 UR6, c[0x0][0x388] ;  /* 0x00007100ff0677ac */ /* 0x000e620008000a00 */
[----:B------:R-:W-:-:S04]  /*1360*/  IMAD.IADD R16, R16, 0x1, R17 ;  /* 0x0000000110107824 */ /* 0x000fc800078e0211 */
[----:B------:R-:W-:-:S04]  /*1370*/  IMAD.IADD R11, R11, 0x1, R16 ;  /* 0x000000010b0b7824 */ /* 0x000fc800078e0210 */
[----:B------:R-:W-:-:S04]  /*1380*/  IMAD.IADD R10, R10, 0x1, R11 ;  /* 0x000000010a0a7824 */ /* 0x000fc800078e020b */
[----:B------:R-:W-:-:S04]  /*1390*/  IMAD.IADD R9, R9, 0x1, R10 ;  /* 0x0000000109097824 */ /* 0x000fc800078e020a */
[----:B------:R-:W-:Y:S01]  /*13a0*/  IMAD.IADD R8, R8, 0x1, R9 ;  /* 0x0000000108087824 */ /* 0x000fe200078e0209 */
[----:B------:R-:W-:Y:S03]  /*13b0*/  STS [R22], R19 ;  /* 0x0000001316007388 */ /* 0x000fe60000000800 */
[----:B------:R-:W-:Y:S01]  /*13c0*/  IMAD.IADD R7, R7, 0x1, R8 ;  /* 0x0000000107077824 */ /* 0x000fe200078e0208 */
[----:B------:R-:W-:Y:S03]  /*13d0*/  STS [R22+0x4], R18 ;  /* 0x0000041216007388 */ /* 0x000fe60000000800 */
        /* <DEDUP_REMOVED lines=8> */
[----:B0-----:R-:W-:Y:S01]  /*1460*/  IMAD.IADD R13, R2, 0x1, R3 ;  /* 0x00000001020d7824 */ /* 0x001fe200078e0203 */
[----:B------:R-:W-:Y:S01]  /*1470*/  STS [R22+0x18], R9 ;  /* 0x0000180916007388 */ /* 0x000fe20000000800 */
[----:B-1----:R-:W-:-:S02]  /*1480*/  IADD3 R2, P0, PT, R29, UR6, RZ ;  /* 0x000000061d027c10 */ /* 0x002fc4000ff1e0ff */
[----:B------:R-:W-:Y:S01]  /*1490*/  IMAD.IADD R15, R0, 0x1, R13 ;  /* 0x00000001000f7824 */ /* 0x000fe200078e020d */
[----:B------:R-:W-:Y:S04]  /*14a0*/  STS [R22+0x1c], R8 ;  /* 0x00001c0816007388 */ /* 0x000fe80000000800 */
[----:B------:R-:W-:Y:S04]  /*14b0*/  STS [R22+0x20], R7 ;  /* 0x0000200716007388 */ /* 0x000fe80000000800 */
[----:B------:R-:W-:Y:S04]  /*14c0*/  STS [R22+0x24], R6 ;  /* 0x0000240616007388 */ /* 0x000fe80000000800 */
[----:B------:R-:W-:Y:S04]  /*14d0*/  STS [R22+0x28], R5 ;  /* 0x0000280516007388 */ /* 0x000fe80000000800 */
[----:B------:R-:W-:Y:S04]  /*14e0*/  STS [R22+0x2c], R4 ;  /* 0x00002c0416007388 */ /* 0x000fe80000000800 */
[----:B------:R0:W-:Y:S04]  /*14f0*/  STS [R22+0x30], R3 ;  /* 0x0000300316007388 */ /* 0x0001e80000000800 */
[----:B------:R-:W-:Y:S04]  /*1500*/  STS [R22+0x34], R13 ;  /* 0x0000340d16007388 */ /* 0x000fe80000000800 */
[----:B------:R-:W-:Y:S01]  /*1510*/  STS [R22+0x38], R15 ;  /* 0x0000380f16007388 */ /* 0x000fe20000000800 */
[----:B0-----:R-:W-:Y:S01]  /*1520*/  IADD3.X R3, PT, PT, R28, UR7, RZ, P0, !PT ;  /* 0x000000071c037c10 */ /* 0x001fe200087fe4ff */
[----:B------:R-:W-:Y:S06]  /*1530*/  BAR.SYNC.DEFER_BLOCKING 0x0 ;  /* 0x0000000000007b1d */ /* 0x000fec0000010000 */
[----:B------:R-:W0:Y:S04]  /*1540*/  LDS R9, [R23] ;  /* 0x0000000017097984 */ /* 0x000e280000000800 */
[----:B------:R-:W1:Y:S04]  /*1550*/  LDS R7, [R23+0x200] ;  /* 0x0002000017077984 */ /* 0x000e680000000800 */
[----:B------:R-:W2:Y:S04]  /*1560*/  LDS R11, [R23+0x400] ;  /* 0x00040000170b7984 */ /* 0x000ea80000000800 */
[----:B------:R-:W3:Y:S04]  /*1570*/  LDS R17, [R23+0x600] ;  /* 0x0006000017117984 */ /* 0x000ee80000000800 */
[----:B------:R-:W4:Y:S04]  /*1580*/  LDS R5, [R23+0x800] ;  /* 0x0008000017057984 */ /* 0x000f280000000800 */
[----:B------:R-:W5:Y:S04]  /*1590*/  LDS R19, [R23+0xa00] ;  /* 0x000a000017137984 */ /* 0x000f680000000800 */
        /* <DEDUP_REMOVED lines=9> */
[----:B0-----:R-:W-:Y:S04]  /*1630*/  STG.E desc[UR8][R2.64], R9 ;  /* 0x0000000902007986 */ /* 0x001fe8000c101908 */
[----:B-1----:R-:W-:Y:S04]  /*1640*/  STG.E desc[UR8][R2.64+0x200], R7 ;  /* 0x0002000702007986 */ /* 0x002fe8000c101908 */
[----:B--2---:R-:W-:Y:S04]  /*1650*/  STG.E desc[UR8][R2.64+0x400], R11 ;  /* 0x0004000b02007986 */ /* 0x004fe8000c101908 */
[----:B---3--:R-:W-:Y:S04]  /*1660*/  STG.E desc[UR8][R2.64+0x600], R17 ;  /* 0x0006001102007986 */ /* 0x008fe8000c101908 */
[----:B----4-:R-:W-:Y:S04]  /*1670*/  STG.E desc[UR8][R2.64+0x800], R5 ;  /* 0x0008000502007986 */ /* 0x010fe8000c101908 */
[----:B-----5:R-:W-:Y:S04]  /*1680*/  STG.E desc[UR8][R2.64+0xa00], R19 ;  /* 0x000a001302007986 */ /* 0x020fe8000c101908 */
[----:B------:R-:W-:Y:S04]  /*1690*/  STG.E desc[UR8][R2.64+0xc00], R21 ;  /* 0x000c001502007986 */ /* 0x000fe8000c101908 */
[----:B------:R-:W-:Y:S04]  /*16a0*/  STG.E desc[UR8][R2.64+0xe00], R13 ;  /* 0x000e000d02007986 */ /* 0x000fe8000c101908 */
[----:B------:R-:W-:Y:S04]  /*16b0*/  STG.E desc[UR8][R2.64+0x1000], R15 ;  /* 0x0010000f02007986 */ /* 0x000fe8000c101908 */
[----:B------:R-:W-:Y:S04]  /*16c0*/  STG.E desc[UR8][R2.64+0x1200], R25 ;  /* 0x0012001902007986 */ /* 0x000fe8000c101908 */
[----:B------:R-:W-:Y:S04]  /*16d0*/  STG.E desc[UR8][R2.64+0x1400], R27 ;  /* 0x0014001b02007986 */ /* 0x000fe8000c101908 */
[----:B------:R-:W-:Y:S04]  /*16e0*/  STG.E desc[UR8][R2.64+0x1600], R31 ;  /* 0x0016001f02007986 */ /* 0x000fe8000c101908 */
[----:B------:R-:W-:Y:S04]  /*16f0*/  STG.E desc[UR8][R2.64+0x1800], R33 ;  /* 0x0018002102007986 */ /* 0x000fe8000c101908 */
[----:B------:R-:W-:Y:S04]  /*1700*/  STG.E desc[UR8][R2.64+0x1a00], R35 ;  /* 0x001a002302007986 */ /* 0x000fe8000c101908 */
[----:B------:R-:W-:Y:S01]  /*1710*/  STG.E desc[UR8][R2.64+0x1c00], R37 ;  /* 0x001c002502007986 */ /* 0x000fe2000c101908 */
[----:B------:R-:W-:Y:S05]  /*1720*/  EXIT ;  /* 0x000000000000794d */ /* 0x000fea0003800000 */
.L_x_0:
[----:B------:R-:W-:-:S13]  /*1730*/  ISETP.NE.AND P0, PT, R0, RZ, PT ;  /* 0x000000ff0000720c */ /* 0x000fda0003f05270 */
[----:B------:R-:W-:Y:S05]  /*1740*/  @!P0 EXIT ;  /* 0x000000000000894d */ /* 0x000fea0003800000 */
[----:B------:R-:W0:Y:S02]  /*1750*/  LDC.64 R8, c[0x0][0x380] ;  /* 0x0000e000ff087b82 */ /* 0x000e240000000a00 */
[----:B0-----:R-:W-:-:S05]  /*1760*/  IMAD.WIDE R8, R2, 0x4, R8 ;  /* 0x0000000402087825 */ /* 0x001fca00078e0208 */
[----:B------:R0:W2:Y:S01]  /*1770*/  LDG.E R6, desc[UR8][R8.64] ;  /* 0x0000000808067981 */ /* 0x0000a2000c1e1900 */
[----:B------:R-:W1:Y:S02]  /*1780*/  S2R R43, SR_TID.X ;  /* 0x00000000002b7919 */ /* 0x000e640000002100 */
[C---:B-1----:R-:W-:Y:S01]  /*1790*/  IADD3 R3, P1, PT, R43.reuse, 0x80, RZ ;  /* 0x000000802b037810 */ /* 0x042fe20007f3e0ff */
[C---:B------:R-:W-:Y:S01]  /*17a0*/  IMAD.WIDE.U32 R4, R43.reuse, 0x4, R8 ;  /* 0x000000042b047825 */ /* 0x040fe200078e0008 */
[-C--:B------:R-:W-:Y:S02]  /*17b0*/  ISETP.GE.U32.AND P3, PT, R43, R0.reuse, PT ;  /* 0x000000002b00720c */ /* 0x080fe40003f66070 */
[----:B------:R-:W-:Y:S01]  /*17c0*/  ISETP.GE.U32.AND P0, PT, R3, R0, PT ;  /* 0x000000000300720c */ /* 0x000fe20003f06070 */
[----:B------:R-:W-:Y:S01]  /*17d0*/  IMAD.X R3, RZ, RZ, RZ, P1 ;  /* 0x000000ffff037224 */ /* 0x000fe200008e06ff */
[C---:B------:R-:W-:Y:S02]  /*17e0*/  IADD3 R11, P2, PT, R43.reuse, 0x100, RZ ;  /* 0x000001002b0b7810 */ /* 0x040fe40007f5e0ff */
[----:B------:R-:W-:-:S02]  /*17f0*/  IADD3 R7, P4, PT, R43, 0x180, RZ ;  /* 0x000001802b077810 */ /* 0x000fc40007f9e0ff */
[----:B------:R-:W-:Y:S01]  /*1800*/  ISETP.GE.U32.AND.EX P0, PT, R3, RZ, PT, P0 ;  /* 0x000000ff0300720c */ /* 0x000fe20003f06100 */
[----:B0-----:R-:W-:Y:S01]  /*1810*/  IMAD.X R9, RZ, RZ, RZ, P2 ;  /* 0x000000ffff097224 */ /* 0x001fe200010e06ff */
[----:B------:R-:W-:Y:S02]  /*1820*/  IADD3 R3, P1, PT, R43, 0x200, RZ ;  /* 0x000002002b037810 */ /* 0x000fe40007f3e0ff */
[-C--:B------:R-:W-:Y:S02]  /*1830*/  ISETP.GE.U32.AND P6, PT, R7, R0.reuse, PT ;  /* 0x000000000700720c */ /* 0x080fe40003fc6070 */
[----:B------:R-:W-:Y:S01]  /*1840*/  ISETP.GE.U32.AND P5, PT, R11, R0, PT ;  /* 0x000000000b00720c */ /* 0x000fe20003fa6070 */
[----:B------:R-:W-:-:S03]  /*1850*/  IMAD.X R11, RZ, RZ, RZ, P4 ;  /* 0x000000ffff0b7224 */ /* 0x000fc600020e06ff */
[----:B------:R-:W-:Y:S02]  /*1860*/  ISETP.GE.U32.AND.EX P5, PT, R9, RZ, PT, P5 ;  /* 0x000000ff0900720c */ /* 0x000fe40003fa6150 */
[----:B------:R-:W-:Y:S01]  /*1870*/  ISETP.GE.U32.AND.EX P6, PT, R11, RZ, PT, P6 ;  /* 0x000000ff0b00720c */ /* 0x000fe20003fc6160 */
[----:B------:R-:W-:Y:S02]  /*1880*/  IMAD.X R10, RZ, RZ, RZ, P1 ;  /* 0x000000ffff0a7224 */ /* 0x000fe400008e06ff */
[----:B--2---:R-:W-:Y:S02]  /*1890*/  IMAD.MOV.U32 R12, RZ, RZ, R6 ;  /* 0x000000ffff0c7224 */ /* 0x004fe400078e0006 */
[----:B------:R-:W2:Y:S02]  /*18a0*/  @!P3 LDG.E R6, desc[UR8][R4.64] ;  /* 0x000000080406b981 */ /* 0x000ea4000c1e1900 */
[----:B------:R-:W-:Y:S01]  /*18b0*/  IMAD.MOV.U32 R8, RZ, RZ, R12 ;  /* 0x000000ffff087224 */ /* 0x000fe200078e000c */
[----:B------:R-:W-:-:S05]  /*18c0*/  ISETP.GE.U32.AND P3, PT, R3, R0, PT ;  /* 0x000000000300720c */ /* 0x000fca0003f66070 */
[----:B------:R-:W3:Y:S01]  /*18d0*/  @!P0 LDG.E R8, desc[UR8][R4.64+0x200] ;  /* 0x0002000804088981 */ /* 0x000ee2000c1e1900 */
[C---:B------:R-:W-:Y:S02]  /*18e0*/  IADD3 R7, P0, PT, R43.reuse, 0x280, RZ ;  /* 0x000002802b077810 */ /* 0x040fe40007f1e0ff */
[----:B------:R-:W-:Y:S02]  /*18f0*/  IADD3 R3, P2, PT, R43, 0x300, RZ ;  /* 0x000003002b037810 */ /* 0x000fe40007f5e0ff */
[-C--:B------:R-:W-:Y:S01]  /*1900*/  ISETP.GE.U32.AND P4, PT, R7, R0.reuse, PT ;  /* 0x000000000700720c */ /* 0x080fe20003f86070 */
[----:B------:R-:W-:Y:S01]  /*1910*/  IMAD.X R9, RZ, RZ, RZ, P0 ;  /* 0x000000ffff097224 */ /* 0x000fe200000e06ff */
[----:B------:R-:W-:Y:S01]  /*1920*/  IADD3 R7, P0, PT, R43, 0x380, RZ ;  /* 0x000003802b077810 */ /* 0x000fe20007f1e0ff */
[----:B------:R-:W-:Y:S01]  /*1930*/  IMAD.X R11, RZ, RZ, RZ, P2 ;  /* 0x000000ffff0b7224 */ /* 0x000fe200010e06ff */
[-C--:B------:R-:W-:Y:S02]  /*1940*/  ISETP.GE.U32.AND P1, PT, R3, R0.reuse, PT ;  /* 0x000000000300720c */ /* 0x080fe40003f26070 */
[----:B------:R-:W-:Y:S01]  /*1950*/  ISETP.GE.U32.AND P2, PT, R7, R0, PT ;  /* 0x000000000700720c */ /* 0x000fe20003f46070 */
[----:B------:R-:W-:Y:S01]  /*1960*/  IMAD.X R7, RZ, RZ, RZ, P0 ;  /* 0x000000ffff077224 */ /* 0x000fe200000e06ff */
[----:B------:R-:W-:-:S02]  /*1970*/  ISETP.GE.U32.AND.EX P3, PT, R10, RZ, PT, P3 ;  /* 0x000000ff0a00720c */ /* 0x000fc40003f66130 */
[----:B------:R-:W-:Y:S02]  /*1980*/  ISETP.GE.U32.AND.EX P4, PT, R9, RZ, PT, P4 ;  /* 0x000000ff0900720c */ /* 0x000fe40003f86140 */
[----:B------:R-:W-:Y:S02]  /*1990*/  ISETP.GE.U32.AND.EX P1, PT, R11, RZ, PT, P1 ;  /* 0x000000ff0b00720c */ /* 0x000fe40003f26110 */
[----:B------:R-:W-:Y:S01]  /*19a0*/  ISETP.GE.U32.AND.EX P2, PT, R7, RZ, PT, P2 ;  /* 0x000000ff0700720c */ /* 0x000fe20003f46120 */
[--C-:B------:R-:W-:Y:S02]  /*19b0*/  IMAD.MOV.U32 R10, RZ, RZ, R12.reuse ;  /* 0x000000ffff0a7224 */ /* 0x100fe400078e000c */
[--C-:B------:R-:W-:Y:S01]  /*19c0*/  IMAD.MOV.U32 R14, RZ, RZ, R12.reuse ;  /* 0x000000ffff0e7224 */ /* 0x100fe200078e000c */
[----:B------:R-:W-:Y:S01]  /*19d0*/  LOP3.LUT R3, R43, 0x400, RZ, 0xfc, !PT ;  /* 0x000004002b037812 */ /* 0x000fe200078efcff */
[--C-:B------:R-:W-:Y:S02]  /*19e0*/  IMAD.MOV.U32 R16, RZ, RZ, R12.reuse ;  /* 0x000000ffff107224 */ /* 0x100fe400078e000c */
[--C-:B------:R-:W-:Y:S01]  /*19f0*/  IMAD.MOV.U32 R18, RZ, RZ, R12.reuse ;  /* 0x000000ffff127224 */ /* 0x100fe200078e000c */
[----:B------:R-:W-:Y:S01]  /*1a00*/  ISETP.GE.U32.AND P0, PT, R3, R0, PT ;  /* 0x000000000300720c */ /* 0x000fe20003f06070 */
[--C-:B------:R-:W-:Y:S01]  /*1a10*/  IMAD.MOV.U32 R20, RZ, RZ, R12.reuse ;  /* 0x000000ffff147224 */ /* 0x100fe200078e000c */
[----:B------:R-:W4:Y:S01]  /*1a20*/  @!P5 LDG.E R10, desc[UR8][R4.64+0x400] ;  /* 0x00040008040ad981 */ /* 0x000f22000c1e1900 */
[----:B------:R-:W-:Y:S01]  /*1a30*/  IMAD.MOV.U32 R22, RZ, RZ, R12 ;  /* 0x000000ffff167224 */ /* 0x000fe200078e000c */
[----:B------:R-:W-:-:S02]  /*1a40*/  IADD3 R7, P5, PT, R43, 0x480, RZ ;  /* 0x000004802b077810 */ /* 0x000fc40007fbe0ff */
[----:B------:R-:W5:Y:S01]  /*1a50*/  @!P6 LDG.E R14, desc[UR8][R4.64+0x600] ;  /* 0x00060008040ee981 */ /* 0x000f62000c1e1900 */
[----:B------:R-:W-:-:S03]  /*1a60*/  IADD3 R3, P6, PT, R43, 0x500, RZ ;  /* 0x000005002b037810 */ /* 0x000fc60007fde0ff */
[----:B------:R-:W5:Y:S01]  /*1a70*/  @!P3 LDG.E R16, desc[UR8][R4.64+0x800] ;  /* 0x000800080410b981 */ /* 0x000f62000c1e1900 */
[----:B------:R-:W-:-:S03]  /*1a80*/  ISETP.GE.U32.AND P3, PT, R7, R0, PT ;  /* 0x000000000700720c */ /* 0x000fc60003f66070 */
[----:B------:R-:W5:Y:S01]  /*1a90*/  @!P4 LDG.E R18, desc[UR8][R4.64+0xa00] ;  /* 0x000a00080412c981 */ /* 0x000f62000c1e1900 */
[----:B------:R-:W-:-:S03]  /*1aa0*/  ISETP.GE.U32.AND P4, PT, R3, R0, PT ;  /* 0x000000000300720c */ /* 0x000fc60003f86070 */
[----:B------:R-:W5:Y:S01]  /*1ab0*/  @!P1 LDG.E R20, desc[UR8][R4.64+0xc00] ;  /* 0x000c000804149981 */ /* 0x000f62000c1e1900 */
[----:B------:R-:W-:-:S03]  /*1ac0*/  IADD3 R7, P1, PT, R43, 0x580, RZ ;  /* 0x000005802b077810 */ /* 0x000fc60007f3e0ff */
[----:B------:R-:W5:Y:S01]  /*1ad0*/  @!P2 LDG.E R22, desc[UR8][R4.64+0xe00] ;  /* 0x000e00080416a981 */ /* 0x000f62000c1e1900 */
[C---:B------:R-:W-:Y:S01]  /*1ae0*/  IADD3 R3, P2, PT, R43.reuse, 0x600, RZ ;  /* 0x000006002b037810 */ /* 0x040fe20007f5e0ff */
[----:B------:R-:W-:Y:S01]  /*1af0*/  IMAD.X R28, RZ, RZ, RZ, P1 ;  /* 0x000000ffff1c7224 */ /* 0x000fe200008e06ff */
[----:B------:R-:W-:-:S03]  /*1b00*/  IADD3 R31, P1, PT, R43, 0x680, RZ ;  /* 0x000006802b1f7810 */ /* 0x000fc60007f3e0ff */
[----:B------:R-:W-:Y:S01]  /*1b10*/  IMAD.X R29, RZ, RZ, RZ, P2 ;  /* 0x000000ffff1d7224 */ /* 0x000fe200010e06ff */
[----:B------:R-:W-:Y:S01]  /*1b20*/  IADD3 R34, P2, PT, R43, 0x700, RZ ;  /* 0x000007002b227810 */ /* 0x000fe20007f5e0ff */
[----:B------:R-:W-:Y:S01]  /*1b30*/  IMAD.X R9, RZ, RZ, RZ, P5 ;  /* 0x000000ffff097224 */ /* 0x000fe200028e06ff */
[-C--:B------:R-:W-:Y:S01]  /*1b40*/  ISETP.GE.U32.AND P5, PT, R7, R0.reuse, PT ;  /* 0x000000000700720c */ /* 0x080fe20003fa6070 */
[----:B------:R-:W-:Y:S01]  /*1b50*/  IMAD.X R7, RZ, RZ, RZ, P6 ;  /* 0x000000ffff077224 */ /* 0x000fe200030e06ff */
[-C--:B------:R-:W-:Y:S01]  /*1b60*/  ISETP.GE.U32.AND P6, PT, R3, R0.reuse, PT ;  /* 0x000000000300720c */ /* 0x080fe20003fc6070 */
[----:B------:R-:W-:Y:S01]  /*1b70*/  IMAD.X R30, RZ, RZ, RZ, P1 ;  /* 0x000000ffff1e7224 */ /* 0x000fe200008e06ff */
[-C--:B------:R-:W-:Y:S01]  /*1b80*/  ISETP.GE.U32.AND P1, PT, R31, R0.reuse, PT ;  /* 0x000000001f00720c */ /* 0x080fe20003f26070 */
[----:B------:R-:W-:Y:S01]  /*1b90*/  IMAD.X R32, RZ, RZ, RZ, P2 ;  /* 0x000000ffff207224 */ /* 0x000fe200010e06ff */
[----:B------:R-:W-:Y:S02]  /*1ba0*/  ISETP.GE.U32.AND P2, PT, R34, R0, PT ;  /* 0x000000002200720c */ /* 0x000fe40003f46070 */
[----:B------:R-:W-:-:S02]  /*1bb0*/  ISETP.GE.U32.AND.EX P3, PT, R9, RZ, PT, P3 ;  /* 0x000000ff0900720c */ /* 0x000fc40003f66130 */
[----:B------:R-:W-:Y:S02]  /*1bc0*/  ISETP.GE.U32.AND.EX P4, PT, R7, RZ, PT, P4 ;  /* 0x000000ff0700720c */ /* 0x000fe40003f86140 */
[----:B------:R-:W-:Y:S02]  /*1bd0*/  ISETP.GE.U32.AND.EX P0, PT, RZ, RZ, PT, P0 ;  /* 0x000000ffff00720c */ /* 0x000fe40003f06100 */
[----:B------:R-:W-:Y:S02]  /*1be0*/  ISETP.GE.U32.AND.EX P5, PT, R28, RZ, PT, P5 ;  /* 0x000000ff1c00720c */ /* 0x000fe40003fa6150 */
[----:B------:R-:W-:Y:S02]  /*1bf0*/  ISETP.GE.U32.AND.EX P6, PT, R29, RZ, PT, P6 ;  /* 0x000000ff1d00720c */ /* 0x000fe40003fc6160 */
[----:B------:R-:W-:Y:S02]  /*1c00*/  ISETP.GE.U32.AND.EX P1, PT, R30, RZ, PT, P1 ;  /* 0x000000ff1e00720c */ /* 0x000fe40003f26110 */
[----:B------:R-:W-:Y:S01]  /*1c10*/  ISETP.GE.U32.AND.EX P2, PT, R32, RZ, PT, P2 ;  /* 0x000000ff2000720c */ /* 0x000fe20003f46120 */
[----:B------:R-:W-:-:S02]  /*1c20*/  IMAD.MOV.U32 R24, RZ, RZ, R12 ;  /* 0x000000ffff187224 */ /* 0x000fc400078e000c */
[--C-:B------:R-:W-:Y:S02]  /*1c30*/  IMAD.MOV.U32 R36, RZ, RZ, R12.reuse ;  /* 0x000000ffff247224 */ /* 0x100fe400078e000c */
[--C-:B------:R-:W-:Y:S02]  /*1c40*/  IMAD.MOV.U32 R38, RZ, RZ, R12.reuse ;  /* 0x000000ffff267224 */ /* 0x100fe400078e000c */
[--C-:B------:R-:W-:Y:S01]  /*1c50*/  IMAD.MOV.U32 R40, RZ, RZ, R12.reuse ;  /* 0x000000ffff287224 */ /* 0x100fe200078e000c */
[----:B------:R-:W5:Y:S01]  /*1c60*/  @!P0 LDG.E R24, desc[UR8][R4.64+0x1000] ;  /* 0x0010000804188981 */ /* 0x000f62000c1e1900 */
[--C-:B------:R-:W-:Y:S02]  /*1c70*/  IMAD.MOV.U32 R42, RZ, RZ, R12.reuse ;  /* 0x000000ffff2a7224 */ /* 0x100fe400078e000c */
[----:B------:R-:W-:Y:S01]  /*1c80*/  IMAD.MOV.U32 R44, RZ, RZ, R12 ;  /* 0x000000ffff2c7224 */ /* 0x000fe200078e000c */
[----:B------:R-:W5:Y:S04]  /*1c90*/  @!P3 LDG.E R36, desc[UR8][R4.64+0x1200] ;  /* 0x001200080424b981 */ /* 0x000f68000c1e1900 */
[----:B------:R-:W5:Y:S04]  /*1ca0*/  @!P4 LDG.E R38, desc[UR8][R4.64+0x1400] ;  /* 0x001400080426c981 */ /* 0x000f68000c1e1900 */
[----:B------:R-:W5:Y:S04]  /*1cb0*/  @!P5 LDG.E R40, desc[UR8][R4.64+0x1600] ;  /* 0x001600080428d981 */ /* 0x000f68000c1e1900 */
[----:B------:R-:W5:Y:S04]  /*1cc0*/  @!P6 LDG.E R42, desc[UR8][R4.64+0x1800] ;  /* 0x00180008042ae981 */ /* 0x000f68000c1e1900 */
[----:B------:R-:W5:Y:S04]  /*1cd0*/  @!P1 LDG.E R44, desc[UR8][R4.64+0x1a00] ;  /* 0x001a0008042c9981 */ /* 0x000f68000c1e1900 */
[----:B------:R0:W5:Y:S01]  /*1ce0*/  @!P2 LDG.E R12, desc[UR8][R4.64+0x1c00] ;  /* 0x001c0008040ca981 */ /* 0x000162000c1e1900 */
[----:B------:R-:W1:Y:S01]  /*1cf0*/  S2UR UR5, SR_CgaCtaId ;  /* 0x00000000000579c3 */ /* 0x000e620000008800 */
[----:B------:R-:W-:Y:S01]  /*1d00*/  UMOV UR4, 0x400 ;  /* 0x0000040000047882 */ /* 0x000fe20000000000 */
[----:B------:R-:W0:Y:S01]  /*1d10*/  S2R R45, SR_LANEID ;  /* 0x00000000002d7919 */ /* 0x000e220000000000 */
[----:B-1----:R-:W-:-:S06]  /*1d20*/  ULEA UR4, UR5, UR4, 0x18 ;  /* 0x0000000405047291 */ /* 0x002fcc000f8ec0ff */
[----:B------:R-:W-:Y:S02]  /*1d30*/  LEA R3, R43, UR4, 0x2 ;  /* 0x000000042b037c11 */ /* 0x000fe4000f8e10ff */
[----:B------:R-:W-:-:S03]  /*1d40*/  ISETP.NE.AND P0, PT, R26, RZ, PT ;  /* 0x000000ff1a00720c */ /* 0x000fc60003f05270 */
[----:B0-----:R-:W-:Y:S01]  /*1d50*/  IMAD R4, R43, 0x38, R3 ;  /* 0x000000382b047824 */ /* 0x001fe200078e0203 */
        /* <DEDUP_REMOVED lines=16> */
[----:B------:R0:W1:Y:S04]  /*1e60*/  LDS R5, [R4] ;  /* 0x0000000004057984 */ /* 0x0000680000000800 */
[----:B------:R0:W2:Y:S04]  /*1e70*/  LDS R6, [R4+0x4] ;  /* 0x0000040004067984 */ /* 0x0000a80000000800 */
        /* <DEDUP_REMOVED lines=43> */
[----:B0-----:R-:W-:Y:S01]  /*2130*/  IMAD.IADD R13, R12, 0x1, R13 ;  /* 0x000000010c0d7824 */ /* 0x001fe200078e020d */
[----:B------:R-:W-:-:S04]  /*2140*/  SEL R15, R24, RZ, P3 ;  /* 0x000000ff180f7207 */ /* 0x000fc80001800000 */
[----:B------:R-:W-:Y:S01]  /*2150*/  SEL R12, R13, R12, !P0 ;  /* 0x0000000c0d0c7207 */ /* 0x000fe20004000000 */
[----:B------:R-:W-:Y:S01]  /*2160*/  @!P1 IMAD.IADD R12, R14, 0x1, R13 ;  /* 0x000000010e0c9824 */ /* 0x000fe200078e020d */
[----:B------:R-:W-:-:S03]  /*2170*/  ISETP.NE.AND P0, PT, R43, RZ, PT ;  /* 0x000000ff2b00720c */ /* 0x000fc60003f05270 */
[----:B------:R-:W-:-:S05]  /*2180*/  @P2 IMAD.IADD R24, R12, 0x1, R15 ;  /* 0x000000010c182824 */ /* 0x000fca00078e020f */
[----:B------:R-:W-:-:S05]  /*2190*/  SEL R24, R24, RZ, P0 ;  /* 0x000000ff18187207 */ /* 0x000fca0000000000 */
[----:B------:R-:W-:Y:S01]  /*21a0*/  IMAD.IADD R5, R5, 0x1, R24 ;  /* 0x0000000105057824 */ /* 0x000fe200078e0218 */
[----:B------:R-:W-:Y:S06]  /*21b0*/  BRA `(.L_x_24) ;  /* 0x0000000800ec7947 */ /* 0x000fec0003800000 */
.L_x_23:
        /* <DEDUP_REMOVED lines=51> */
.L_x_26:
[----:B------:R-:W-:Y:S05]  /*24f0*/  NANOSLEEP 0x1c2 ;  /* 0x000001c20000795d */ /* 0x000fea0003800000 */
[----:B------:R-:W-:Y:S01]  /*2500*/  NOP ;  /* 0x0000000000007918 */ /* 0x000fe20000000000 */
.L_x_27:
[----:B------:R-:W-:-:S05]  /*2510*/  IMAD.WIDE R12, R33, 0x8, R12 ;  /* 0x00000008210c7825 */ /* 0x000fca00078e020c */
[----:B------:R-:W2:Y:S01]  /*2520*/  LD.E.64.STRONG.GPU R14, desc[UR8][R12.64+0x100] ;  /* 0x000100080c0e7980 */ /* 0x000ea2000c10fb00 */
[----:B------:R-:W-:Y:S01]  /*2530*/  UMOV UR5, 0xffffffff ;  /* 0xffffffff00057882 */ /* 0x000fe20000000000 */
[----:B--2---:R-:W-:Y:S02]  /*2540*/  ISETP.NE.AND P0, PT, R14, 0x1, PT ;  /* 0x000000010e00780c */ /* 0x004fe40003f05270 */
[----:B------:R-:W-:Y:S11]  /*2550*/  BRA.DIV UR5, `(.L_x_28) ;  /* 0x0000001a05487947 */ /* 0x000ff6000b800000 */
[----:B------:R-:W-:-:S13]  /*2560*/  VOTE.ANY P0, !P0 ;  /* 0x0000000000ff7806 */ /* 0x000fda0004000100 */
.L_x_76:
[----:B------:R-:W-:Y:S05]  /*2570*/  @!P0 BRA `(.L_x_29) ;  /* 0x0000000000308947 */ /* 0x000fea0003800000 */
.L_x_33:
[----:B------:R-:W-:Y:S05]  /*2580*/  YIELD ;  /* 0x0000000000007946 */ /* 0x000fea0003800000 */
[----:B------:R-:W-:Y:S05]  /*2590*/  @P1 BRA `(.L_x_30) ;  /* 0x0000000000081947 */ /* 0x000fea0003800000 */
[----:B------:R0:W-:Y:S06]  /*25a0*/  MEMBAR.SC.CTA ;  /* 0x0000000000007992 */ /* 0x0001ec0000000000 */
[----:B0-----:R-:W-:Y:S05]  /*25b0*/  BRA `(.L_x_31) ;  /* 0x0000000000087947 */ /* 0x001fea0003800000 */
.L_x_30:
[----:B------:R-:W-:Y:S05]  /*25c0*/  NANOSLEEP 0x15e ;  /* 0x0000015e0000795d */ /* 0x000fea0003800000 */
[----:B------:R-:W-:Y:S01]  /*25d0*/  NOP ;  /* 0x0000000000007918 */ /* 0x000fe20000000000 */
.L_x_31:
[----:B------:R-:W2:Y:S01]  /*25e0*/  LD.E.64.STRONG.GPU R14, desc[UR8][R12.64+0x100] ;  /* 0x000100080c0e7980 */ /* 0x000ea2000c10fb00 */
[----:B------:R-:W-:Y:S01]  /*25f0*/  UMOV UR5, 0xffffffff ;  /* 0xffffffff00057882 */ /* 0x000fe20000000000 */
[----:B--2---:R-:W-:Y:S02]  /*2600*/  ISETP.NE.AND P0, PT, R14, 0x1, PT ;  /* 0x000000010e00780c */ /* 0x004fe40003f05270 */
[----:B------:R-:W-:Y:S11]  /*2610*/  BRA.DIV UR5, `(.L_x_32) ;  /* 0x0000001a05387947 */ /* 0x000ff6000b800000 */
[----:B------:R-:W-:-:S13]  /*2620*/  VOTE.ANY P0, !P0 ;  /* 0x0000000000ff7806 */ /* 0x000fda0004000100 */
.L_x_79:
[----:B------:R-:W-:Y:S05]  /*2630*/  @P0 BRA `(.L_x_33) ;  /* 0xfffffffc00d00947 */ /* 0x000fea000383ffff */
.L_x_29:
[----:B------:R-:W-:Y:S01]  /*2640*/  UMOV UR5, 0xffffffff ;  /* 0xffffffff00057882 */ /* 0x000fe20000000000 */
[----:B------:R-:W-:Y:S02]  /*2650*/  ISETP.NE.AND P2, PT, R14, 0x3, PT ;  /* 0x000000030e00780c */ /* 0x000fe40003f45270 */
[----:B------:R-:W-:Y:S11]  /*2660*/  BRA.DIV UR5, `(.L_x_34) ;  /* 0x0000001a05447947 */ /* 0x000ff6000b800000 */
[----:B------:R-:W0:Y:S01]  /*2670*/  S2R R44, SR_GEMASK ;  /* 0x00000000002c7919 */ /* 0x000e220000003c00 */
[----:B------:R-:W-:Y:S01]  /*2680*/  VOTE.ANY R26, PT, !P2 ;  /* 0x00000000001a7806 */ /* 0x000fe200050e0100 */
        /* <DEDUP_REMOVED lines=31> */
.L_x_88:
[----:B------:R-:W-:Y:S05]  /*2880*/  @!P0 BRA `(.L_x_35) ;  /* 0x0000000000d48947 */ /* 0x000fea0003800000 */
.L_x_43:
        /* <DEDUP_REMOVED lines=9> */
.L_x_91:
[----:B------:R-:W-:Y:S05]  /*2920*/  @!P0 BRA `(.L_x_37) ;  /* 0x0000000000308947 */ /* 0x000fea0003800000 */
.L_x_41:
[----:B------:R-:W-:Y:S05]  /*2930*/  YIELD ;  /* 0x0000000000007946 */ /* 0x000fea0003800000 */
[----:B------:R-:W-:Y:S05]  /*2940*/  @P1 BRA `(.L_x_38) ;  /* 0x0000000000081947 */ /* 0x000fea0003800000 */
[----:B------:R0:W-:Y:S06]  /*2950*/  MEMBAR.SC.CTA ;  /* 0x0000000000007992 */ /* 0x0001ec0000000000 */
[----:B0-----:R-:W-:Y:S05]  /*2960*/  BRA `(.L_x_39) ;  /* 0x0000000000087947 */ /* 0x001fea0003800000 */
.L_x_38:
[----:B------:R-:W-:Y:S05]  /*2970*/  NANOSLEEP 0x15e ;  /* 0x0000015e0000795d */ /* 0x000fea0003800000 */
[----:B------:R-:W-:Y:S01]  /*2980*/  NOP ;  /* 0x0000000000007918 */ /* 0x000fe20000000000 */
.L_x_39:
[----:B------:R-:W2:Y:S01]  /*2990*/  LD.E.64.STRONG.GPU R14, desc[UR8][R12.64+0x100] ;  /* 0x000100080c0e7980 */ /* 0x000ea2000c10fb00 */
[----:B------:R-:W-:Y:S01]  /*29a0*/  UMOV UR5, 0xffffffff ;  /* 0xffffffff00057882 */ /* 0x000fe20000000000 */
[----:B--2---:R-:W-:Y:S02]  /*29b0*/  ISETP.NE.AND P0, PT, R14, 0x1, PT ;  /* 0x000000010e00780c */ /* 0x004fe40003f05270 */
[----:B------:R-:W-:Y:S11]  /*29c0*/  BRA.DIV UR5, `(.L_x_40) ;  /* 0x0000001a05807947 */ /* 0x000ff6000b800000 */
[----:B------:R-:W-:-:S13]  /*29d0*/  VOTE.ANY P0, !P0 ;  /* 0x0000000000ff7806 */ /* 0x000fda0004000100 */
.L_x_94:
[----:B------:R-:W-:Y:S05]  /*29e0*/  @P0 BRA `(.L_x_41) ;  /* 0xfffffffc00d00947 */ /* 0x000fea000383ffff */
.L_x_37:
        /* <DEDUP_REMOVED lines=30> */
.L_x_103:
[----:B------:R-:W-:Y:S05]  /*2bd0*/  @P0 BRA `(.L_x_43) ;  /* 0xfffffffc002c0947 */ /* 0x000fea000383ffff */
.L_x_35:
        /* <DEDUP_REMOVED lines=16> */
.L_x_25:
        /* <DEDUP_REMOVED lines=9> */
.L_x_24:
[----:B------:R-:W-:Y:S01]  /*2d70*/  IMAD.IADD R6, R6, 0x1, R5 ;  /* 0x0000000106067824 */ /* 0x000fe200078e0205 */
[----:B------:R-:W-:Y:S01]  /*2d80*/  BAR.SYNC.DEFER_BLOCKING 0x0 ;  /* 0x0000000000007b1d */ /* 0x000fe20000010000 */
[----:B------:R-:W-:Y:S02]  /*2d90*/  ISETP.NE.AND P0, PT, R43, RZ, PT ;  /* 0x000000ff2b00720c */ /* 0x000fe40003f05270 */
[----:B------:R-:W-:-:S03]  /*2da0*/  IMAD.IADD R7, R7, 0x1, R6 ;  /* 0x0000000107077824 */ /* 0x000fc600078e0206 */
[----:B------:R-:W0:Y:S01]  /*2db0*/  LDCU.64 UR6, c[0x0][0x388] ;  /* 0x00007100ff0677ac */ /* 0x000e220008000a00 */
[----:B------:R-:W-:-:S04]  /*2dc0*/  IMAD.IADD R8, R8, 0x1, R7 ;  /* 0x0000000108087824 */ /* 0x000fc800078e0207 */
[----:B------:R-:W-:-:S04]  /*2dd0*/  IMAD.IADD R9, R9, 0x1, R8 ;  /* 0x0000000109097824 */ /* 0x000fc800078e0208 */
[----:B------:R-:W-:-:S04]  /*2de0*/  IMAD.IADD R10, R10, 0x1, R9 ;  /* 0x000000010a0a7824 */ /* 0x000fc800078e0209 */
[----:B------:R-:W-:-:S04]  /*2df0*/  IMAD.IADD R11, R11, 0x1, R10 ;  /* 0x000000010b0b7824 */ /* 0x000fc800078e020a */
[----:B------:R-:W-:Y:S01]  /*2e00*/  IMAD.IADD R16, R16, 0x1, R11 ;  /* 0x0000000110107824 */ /* 0x000fe200078e020b */
[----:B------:R1:W-:Y:S03]  /*2e10*/  STS [R4], R5 ;  /* 0x0000000504007388 */ /* 0x0003e60000000800 */
[----:B------:R-:W-:Y:S01]  /*2e20*/  IMAD.IADD R17, R17, 0x1, R16 ;  /* 0x0000000111117824 */ /* 0x000fe200078e0210 */
[----:B------:R-:W-:Y:S03]  /*2e30*/  STS [R4+0x4], R6 ;  /* 0x0000040604007388 */ /* 0x000fe60000000800 */
[----:B------:R-:W-:Y:S01]  /*2e40*/  IMAD.IADD R18, R18, 0x1, R17 ;  /* 0x0000000112127824 */ /* 0x000fe200078e0211 */
[----:B------:R-:W-:Y:S01]  /*2e50*/  STS [R4+0x8], R7 ;  /* 0x0000080704007388 */ /* 0x000fe20000000800 */
[----:B-1----:R-:W-:-:S02]  /*2e60*/  IADD3 R5, P1, PT, R2, R43, RZ ;  /* 0x0000002b02057210 */ /* 0x002fc40007f3e0ff */
[----:B------:R-:W-:Y:S01]  /*2e70*/  IMAD.IADD R19, R19, 0x1, R18 ;  /* 0x0000000113137824 */ /* 0x000fe200078e0212 */
[----:B------:R-:W-:Y:S01]  /*2e80*/  STS [R4+0xc], R8 ;  /* 0x00000c0804007388 */ /* 0x000fe20000000800 */
[----:B------:R-:W-:Y:S02]  /*2e90*/  LEA.HI.X.SX32 R2, R2, RZ, 0x1, P1 ;  /* 0x000000ff02027211 */ /* 0x000fe400008f0eff */
[----:B------:R-:W-:Y:S01]  /*2ea0*/  IMAD.IADD R20, R20, 0x1, R19 ;  /* 0x0000000114147824 */ /* 0x000fe200078e0213 */
[----:B------:R-:W-:Y:S03]  /*2eb0*/  STS [R4+0x10], R9 ;  /* 0x0000100904007388 */ /* 0x000fe60000000800 */
[----:B------:R-:W-:Y:S01]  /*2ec0*/  IMAD.IADD R21, R21, 0x1, R20 ;  /* 0x0000000115157824 */ /* 0x000fe200078e0214 */
[----:B------:R-:W-:Y:S03]  /*2ed0*/  STS [R4+0x14], R10 ;  /* 0x0000140a04007388 */ /* 0x000fe60000000800 */
[----:B------:R-:W-:Y:S01]  /*2ee0*/  IMAD.IADD R22, R22, 0x1, R21 ;  /* 0x0000000116167824 */ /* 0x000fe200078e0215 */
[----:B------:R-:W-:Y:S03]  /*2ef0*/  STS [R4+0x18], R11 ;  /* 0x0000180b04007388 */ /* 0x000fe60000000800 */
[----:B------:R-:W-:Y:S01]  /*2f00*/  IMAD.IADD R23, R23, 0x1, R22 ;  /* 0x0000000117177824 */ /* 0x000fe200078e0216 */
[----:B------:R-:W-:Y:S04]  /*2f10*/  STS [R4+0x1c], R16 ;  /* 0x00001c1004007388 */ /* 0x000fe80000000800 */
[----:B------:R-:W-:Y:S04]  /*2f20*/  STS [R4+0x20], R17 ;  /* 0x0000201104007388 */ /* 0x000fe80000000800 */
[----:B------:R-:W-:Y:S04]  /*2f30*/  STS [R4+0x24], R18 ;  /* 0x0000241204007388 */ /* 0x000fe80000000800 */
[----:B------:R-:W-:Y:S04]  /*2f40*/  STS [R4+0x28], R19 ;  /* 0x0000281304007388 */ /* 0x000fe80000000800 */
[----:B------:R-:W-:Y:S04]  /*2f50*/  STS [R4+0x2c], R20 ;  /* 0x00002c1404007388 */ /* 0x000fe80000000800 */
[----:B------:R-:W-:Y:S04]  /*2f60*/  STS [R4+0x30], R21 ;  /* 0x0000301504007388 */ /* 0x000fe80000000800 */
[----:B------:R-:W-:Y:S04]  /*2f70*/  STS [R4+0x34], R22 ;  /* 0x0000341604007388 */ /* 0x000fe80000000800 */
[----:B------:R0:W-:Y:S01]  /*2f80*/  STS [R4+0x38], R23 ;  /* 0x0000381704007388 */ /* 0x0001e20000000800 */
[----:B------:R-:W-:Y:S01]  /*2f90*/  BAR.SYNC.DEFER_BLOCKING 0x0 ;  /* 0x0000000000007b1d */ /* 0x000fe20000010000 */
[----:B0-----:R-:W-:-:S05]  /*2fa0*/  LEA R4, P1, R5, UR6, 0x2 ;  /* 0x0000000605047c11 */ /* 0x001fca000f8210ff */
[----:B------:R-:W0:Y:S01]  /*2fb0*/  S2R R8, SR_TID.X ;  /* 0x0000000000087919 */ /* 0x000e220000002100 */
[----:B------:R-:W-:Y:S01]  /*2fc0*/  LEA.HI.X R5, R5, UR7, R2, 0x2, P1 ;  /* 0x0000000705057c11 */ /* 0x000fe200088f1402 */
[----:B------:R-:W-:Y:S04]  /*2fd0*/  LDS R27, [R3] ;  /* 0x00000000031b7984 */ /* 0x000fe80000000800 */
[----:B------:R-:W-:Y:S04]  /*2fe0*/  LDS R33, [R3+0x200] ;  /* 0x0002000003217984 */ /* 0x000fe80000000800 */
[----:B------:R-:W-:Y:S04]  /*2ff0*/  LDS R35, [R3+0x400] ;  /* 0x0004000003237984 */ /* 0x000fe80000000800 */
[----:B------:R-:W-:Y:S04]  /*3000*/  LDS R37, [R3+0x600] ;  /* 0x0006000003257984 */ /* 0x000fe80000000800 */
[----:B------:R-:W-:Y:S01]  /*3010*/  LDS R39, [R3+0x800] ;  /* 0x0008000003277984 */ /* 0x000fe20000000800 */
[----:B0-----:R-:W-:-:S03]  /*3020*/  IADD3 R41, P4, PT, R8, 0x80, RZ ;  /* 0x0000008008297810 */ /* 0x001fc60007f9e0ff */
[----:B------:R-:W-:Y:S04]  /*3030*/  LDS R25, [R3+0xa00] ;  /* 0x000a000003197984 */ /* 0x000fe80000000800 */
        /* <DEDUP_REMOVED lines=8> */
[----:B------:R0:W-:Y:S04]  /*30c0*/  LDS R23, [R3+0x1c00] ;  /* 0x001c000003177984 */ /* 0x0001e80000000800 */
[----:B------:R1:W-:Y:S01]  /*30d0*/  @!P0 STS [UR4+0x1e00], R0 ;  /* 0x001e0000ff008988 */ /* 0x0003e20008000804 */
[----:B------:R-:W-:Y:S01]  /*30e0*/  BAR.SYNC.DEFER_BLOCKING 0x0 ;  /* 0x0000000000007b1d */ /* 0x000fe20000010000 */
[----:B0-----:R-:W-:Y:S01]  /*30f0*/  IADD3 R3, P6, PT, R8, 0x100, RZ ;  /* 0x0000010008037810 */ /* 0x001fe20007fde0ff */
[----:B-1----:R-:W-:-:S04]  /*3100*/  IMAD.X R0, RZ, RZ, RZ, P4 ;  /* 0x000000ffff007224 */ /* 0x002fc800020e06ff */
[----:B------:R-:W0:Y:S02]  /*3110*/  LDS R6, [UR4+0x1e00] ;  /* 0x001e0004ff067984 */ /* 0x000e240008000800 */
[-C--:B0-----:R-:W-:Y:S02]  /*3120*/  ISETP.GE.U32.AND P0, PT, R43, R6.reuse, PT ;  /* 0x000000062b00720c */ /* 0x081fe40003f06070 */
[-C--:B------:R-:W-:Y:S02]  /*3130*/  ISETP.GE.U32.AND P3, PT, R41, R6.reuse, PT ;  /* 0x000000062900720c */ /* 0x080fe40003f66070 */
[----:B------:R-:W-:Y:S02]  /*3140*/  ISETP.GE.U32.AND P1, PT, R3, R6, PT ;  /* 0x000000060300720c */ /* 0x000fe40003f26070 */
[----:B------:R-:W-:Y:S01]  /*3150*/  ISETP.GE.U32.AND.EX P3, PT, R0, RZ, PT, P3 ;  /* 0x000000ff0000720c */ /* 0x000fe20003f66130 */
[----:B------:R-:W-:Y:S01]  /*3160*/  IMAD.X R0, RZ, RZ, RZ, P6 ;  /* 0x000000ffff007224 */ /* 0x000fe200030e06ff */
[----:B------:R-:W-:-:S02]  /*3170*/  IADD3 R3, P4, PT, R8, 0x200, RZ ;  /* 0x0000020008037810 */ /* 0x000fc40007f9e0ff */
[----:B------:R-:W-:Y:S02]  /*3180*/  IADD3 R43, P2, PT, R8, 0x180, RZ ;  /* 0x00000180082b7810 */ /* 0x000fe40007f5e0ff */
[----:B------:R-:W-:Y:S01]  /*3190*/  ISETP.GE.U32.AND.EX P1, PT, R0, RZ, PT, P1 ;  /* 0x000000ff0000720c */ /* 0x000fe20003f26110 */
[----:B------:R0:W-:Y:S01]  /*31a0*/  @!P0 STG.E desc[UR8][R4.64], R27 ;  /* 0x0000001b04008986 */ /* 0x0001e2000c101908 */
[C---:B------:R-:W-:Y:S01]  /*31b0*/  IADD3 R41, P0, PT, R8.reuse, 0x280, RZ ;  /* 0x0000028008297810 */ /* 0x040fe20007f1e0ff */
[----:B------:R-:W-:Y:S01]  /*31c0*/  IMAD.X R0, RZ, RZ, RZ, P4 ;  /* 0x000000ffff007224 */ /* 0x000fe200020e06ff */
[-C--:B------:R-:W-:Y:S01]  /*31d0*/  ISETP.GE.U32.AND P6, PT, R3, R6.reuse, PT ;  /* 0x000000060300720c */ /* 0x080fe20003fc6070 */
[----:B------:R-:W-:Y:S01]  /*31e0*/  IMAD.X R2, RZ, RZ, RZ, P2 ;  /* 0x000000ffff027224 */ /* 0x000fe200010e06ff */
[----:B------:R-:W-:Y:S01]  /*31f0*/  IADD3 R3, P4, PT, R8, 0x300, RZ ;  /* 0x0000030008037810 */ /* 0x000fe20007f9e0ff */
[----:B------:R-:W-:Y:S01]  /*3200*/  IMAD.X R10, RZ, RZ, RZ, P0 ;  /* 0x000000ffff0a7224 */ /* 0x000fe200000e06ff */
[-C--:B------:R-:W-:Y:S01]  /*3210*/  ISETP.GE.U32.AND P5, PT, R43, R6.reuse, PT ;  /* 0x000000062b00720c */ /* 0x080fe20003fa6070 */
[----:B------:R1:W-:Y:S01]  /*3220*/  @!P3 STG.E desc[UR8][R4.64+0x200], R33 ;  /* 0x000200210400b986 */ /* 0x0003e2000c101908 */
[----:B------:R-:W-:Y:S01]  /*3230*/  ISETP.GE.U32.AND.EX P6, PT, R0, RZ, PT, P6 ;  /* 0x000000ff0000720c */ /* 0x000fe20003fc6160 */
[----:B------:R-:W-:Y:S01]  /*3240*/  IMAD.X R0, RZ, RZ, RZ, P4 ;  /* 0x000000ffff007224 */ /* 0x000fe200020e06ff */
[----:B------:R-:W-:Y:S01]  /*3250*/  ISETP.GE.U32.AND P2, PT, R41, R6, PT ;  /* 0x000000062900720c */ /* 0x000fe20003f46070 */
[----:B------:R1:W-:Y:S01]  /*3260*/  @!P1 STG.E desc[UR8][R4.64+0x400], R35 ;  /* 0x0004002304009986 */ /* 0x0003e2000c101908 */
[----:B------:R-:W-:-:S02]  /*3270*/  ISETP.GE.U32.AND.EX P5, PT, R2, RZ, PT, P5 ;  /* 0x000000ff0200720c */ /* 0x000fc40003fa6150 */
[-C--:B------:R-:W-:Y:S02]  /*3280*/  ISETP.GE.U32.AND P0, PT, R3, R6.reuse, PT ;  /* 0x000000060300720c */ /* 0x080fe40003f06070 */
[----:B------:R-:W-:Y:S02]  /*3290*/  IADD3 R3, P3, PT, R8, 0x380, RZ ;  /* 0x0000038008037810 */ /* 0x000fe40007f7e0ff */
[----:B------:R-:W-:Y:S02]  /*32a0*/  ISETP.GE.U32.AND.EX P2, PT, R10, RZ, PT, P2 ;  /* 0x000000ff0a00720c */ /* 0x000fe40003f46120 */
[----:B------:R-:W-:Y:S01]  /*32b0*/  ISETP.GE.U32.AND.EX P0, PT, R0, RZ, PT, P0 ;  /* 0x000000ff0000720c */ /* 0x000fe20003f06100 */
[----:B------:R-:W-:Y:S01]  /*32c0*/  IMAD.X R0, RZ, RZ, RZ, P3 ;  /* 0x000000ffff007224 */ /* 0x000fe200018e06ff */
[----:B------:R-:W-:Y:S01]  /*32d0*/  ISETP.GE.U32.AND P4, PT, R3, R6, PT ;  /* 0x000000060300720c */ /* 0x000fe20003f86070 */
[----:B------:R1:W-:Y:S01]  /*32e0*/  @!P6 STG.E desc[UR8][R4.64+0x800], R39 ;  /* 0x000800270400e986 */ /* 0x0003e2000c101908 */
[----:B0-----:R-:W-:-:S02]  /*32f0*/  LOP3.LUT R27, R8, 0x400, RZ, 0xfc, !PT ;  /* 0x00000400081b7812 */ /* 0x001fc400078efcff */
[----:B------:R-:W-:Y:S01]  /*3300*/  ISETP.GE.U32.AND.EX P4, PT, R0, RZ, PT, P4 ;  /* 0x000000ff0000720c */ /* 0x000fe20003f86140 */
[----:B------:R1:W-:Y:S01]  /*3310*/  @!P5 STG.E desc[UR8][R4.64+0x600], R37 ;  /* 0x000600250400d986 */ /* 0x0003e2000c101908 */
[-C--:B------:R-:W-:Y:S02]  /*3320*/  ISETP.GE.U32.AND P1, PT, R27, R6.reuse, PT ;  /* 0x000000061b00720c */ /* 0x080fe40003f26070 */
[C---:B------:R-:W-:Y:S01]  /*3330*/  IADD3 R3, P5, PT, R8.reuse, 0x480, RZ ;  /* 0x0000048008037810 */ /* 0x040fe20007fbe0ff */
[----:B------:R1:W-:Y:S01]  /*3340*/  @!P2 STG.E desc[UR8][R4.64+0xa00], R25 ;  /* 0x000a00190400a986 */ /* 0x0003e2000c101908 */
[C---:B------:R-:W-:Y:S02]  /*3350*/  IADD3 R27, P6, PT, R8.reuse, 0x500, RZ ;  /* 0x00000500081b7810 */ /* 0x040fe40007fde0ff */
[-C--:B------:R-:W-:Y:S01]  /*3360*/  ISETP.GE.U32.AND P2, PT, R3, R6.reuse, PT ;  /* 0x000000060300720c */ /* 0x080fe20003f46070 */
[C---:B------:R-:W-:Y:S01]  /*3370*/  VIADD R3, R8.reuse, 0x580 ;  /* 0x0000058008037836 */ /* 0x040fe20000000000 */
[-C--:B------:R-:W-:Y:S01]  /*3380*/  ISETP.GE.U32.AND P3, PT, R27, R6.reuse, PT ;  /* 0x000000061b00720c */ /* 0x080fe20003f66070 */
[----:B------:R-:W-:Y:S01]  /*3390*/  VIADD R27, R8, 0x600 ;  /* 0x00000600081b7836 */ /* 0x000fe20000000000 */
[----:B------:R1:W-:Y:S01]  /*33a0*/  @!P0 STG.E desc[UR8][R4.64+0xc00], R21 ;  /* 0x000c001504008986 */ /* 0x0003e2000c101908 */
[----:B------:R-:W-:Y:S01]  /*33b0*/  IMAD.X R0, RZ, RZ, RZ, P5 ;  /* 0x000000ffff007224 */ /* 0x000fe200028e06ff */
[-C--:B------:R-:W-:Y:S01]  /*33c0*/  ISETP.GE.U32.AND P0, PT, R3, R6.reuse, PT ;  /* 0x000000060300720c */ /* 0x080fe20003f06070 */
[----:B------:R-:W-:Y:S01]  /*33d0*/  IMAD.X R2, RZ, RZ, RZ, P6 ;  /* 0x000000ffff027224 */ /* 0x000fe200030e06ff */
[-C--:B------:R-:W-:Y:S01]  /*33e0*/  ISETP.GE.U32.AND P5, PT, R27, R6.reuse, PT ;  /* 0x000000061b00720c */ /* 0x080fe20003fa6070 */
[----:B------:R1:W-:Y:S01]  /*33f0*/  @!P4 STG.E desc[UR8][R4.64+0xe00], R19 ;  /* 0x000e00130400c986 */ /* 0x0003e2000c101908 */
[----:B------:R-:W-:-:S02]  /*3400*/  ISETP.GE.U32.AND P6, PT, R31, R6, PT ;  /* 0x000000061f00720c */ /* 0x000fc40003fc6070 */
[----:B------:R-:W-:Y:S02]  /*3410*/  ISETP.GE.U32.AND P4, PT, R34, R6, PT ;  /* 0x000000062200720c */ /* 0x000fe40003f86070 */
[----:B------:R-:W-:Y:S02]  /*3420*/  ISETP.GE.U32.AND.EX P1, PT, RZ, RZ, PT, P1 ;  /* 0x000000ffff00720c */ /* 0x000fe40003f26110 */
[----:B------:R-:W-:Y:S02]  /*3430*/  ISETP.GE.U32.AND.EX P2, PT, R0, RZ, PT, P2 ;  /* 0x000000ff0000720c */ /* 0x000fe40003f46120 */
[----:B------:R-:W-:Y:S02]  /*3440*/  ISETP.GE.U32.AND.EX P3, PT, R2, RZ, PT, P3 ;  /* 0x000000ff0200720c */ /* 0x000fe40003f66130 */
[----:B------:R-:W-:Y:S02]  /*3450*/  ISETP.GE.U32.AND.EX P0, PT, R28, RZ, PT, P0 ;  /* 0x000000ff1c00720c */ /* 0x000fe40003f06100 */
[----:B------:R-:W-:-:S02]  /*3460*/  ISETP.GE.U32.AND.EX P5, PT, R29, RZ, PT, P5 ;  /* 0x000000ff1d00720c */ /* 0x000fc40003fa6150 */
[----:B------:R-:W-:Y:S02]  /*3470*/  ISETP.GE.U32.AND.EX P6, PT, R30, RZ, PT, P6 ;  /* 0x000000ff1e00720c */ /* 0x000fe40003fc6160 */
[----:B------:R-:W-:Y:S01]  /*3480*/  ISETP.GE.U32.AND.EX P4, PT, R32, RZ, PT, P4 ;  /* 0x000000ff2000720c */ /* 0x000fe20003f86140 */
[----:B------:R1:W-:Y:S04]  /*3490*/  @!P1 STG.E desc[UR8][R4.64+0x1000], R17 ;  /* 0x0010001104009986 */ /* 0x0003e8000c101908 */
[----:B------:R1:W-:Y:S04]  /*34a0*/  @!P2 STG.E desc[UR8][R4.64+0x1200], R15 ;  /* 0x0012000f0400a986 */ /* 0x0003e8000c101908 */
[----:B------:R1:W-:Y:S04]  /*34b0*/  @!P3 STG.E desc[UR8][R4.64+0x1400], R13 ;  /* 0x0014000d0400b986 */ /* 0x0003e8000c101908 */
[----:B------:R1:W-:Y:S04]  /*34c0*/  @!P0 STG.E desc[UR8][R4.64+0x1600], R11 ;  /* 0x0016000b04008986 */ /* 0x0003e8000c101908 */
[----:B------:R1:W-:Y:S04]  /*34d0*/  @!P5 STG.E desc[UR8][R4.64+0x1800], R9 ;  /* 0x001800090400d986 */ /* 0x0003e8000c101908 */
[----:B------:R1:W-:Y:S01]  /*34e0*/  @!P6 STG.E desc[UR8][R4.64+0x1a00], R7 ;  /* 0x001a00070400e986 */ /* 0x0003e2000c101908 */
[----:B------:R-:W-:Y:S05]  /*34f0*/  @P4 EXIT ;  /* 0x000000000000494d */ /* 0x000fea0003800000 */
[----:B------:R-:W-:Y:S01]  /*3500*/  STG.E desc[UR8][R4.64+0x1c00], R23 ;  /* 0x001c001704007986 */ /* 0x000fe2000c101908 */
[----:B------:R-:W-:Y:S05]  /*3510*/  EXIT ;  /* 0x000000000000794d */ /* 0x000fea0003800000 */
.L_x_7:
[----:B------:R-:W-:Y:S01]  /*3520*/  BSSY B1, `(.L_x_44) ;  /* 0x0000006000017945 */ /* 0x000fe20003800000 */
[----:B------:R-:W-:Y:S01]  /*3530*/  PLOP3.LUT P0, PT, P0, PT, PT, 0x8, 0x80 ;  /* 0x000000000080781c */ /* 0x000fe2000070e170 */
[----:B------:R-:W-:-:S12]  /*3540*/  IMAD.MOV.U32 R26, RZ, RZ, -0x1 ;  /* 0xffffffffff1a7424 */ /* 0x000fd800078e00ff */
[----:B------:R-:W-:Y:S05]  /*3550*/  WARPSYNC.COLLECTIVE R26, `(.L_x_45) ;  /* 0x000000001a087348 */ /* 0x000fea0003c00000 */
[----:B------:R-:W-:Y:S01]  /*3560*/  VOTE.ANY P0, P0 ;  /* 0x0000000000ff7806 */ /* 0x000fe20000000100 */
[----:B------:R-:W-:-:S12]  /*3570*/  ENDCOLLECTIVE ;  /* 0x000000000000791b */ /* 0x000fd80003800000 */
.L_x_45:
[----:B------:R-:W-:Y:S05]  /*3580*/  BSYNC B1 ;  /* 0x0000000000017941 */ /* 0x000fea0003800000 */
.L_x_44:
[----:B------:R-:W-:Y:S05]  /*3590*/  BRA `(.L_x_46) ;  /* 0xffffffd400587947 */ /* 0x000fea000383ffff */
.L_x_11:
[----:B------:R-:W-:Y:S01]  /*35a0*/  BSSY B1, `(.L_x_47) ;  /* 0x0000006000017945 */ /* 0x000fe20003800000 */
[----:B------:R-:W-:Y:S01]  /*35b0*/  PLOP3.LUT P0, PT, P0, PT, PT, 0x8, 0x80 ;  /* 0x000000000080781c */ /* 0x000fe2000070e170 */
[----:B------:R-:W-:-:S12]  /*35c0*/  IMAD.MOV.U32 R26, RZ, RZ, -0x1 ;  /* 0xffffffffff1a7424 */ /* 0x000fd800078e00ff */
[----:B------:R-:W-:Y:S05]  /*35d0*/  WARPSYNC.COLLECTIVE R26, `(.L_x_48) ;  /* 0x000000001a087348 */ /* 0x000fea0003c00000 */
[----:B------:R-:W-:Y:S01]  /*35e0*/  VOTE.ANY P0, P0 ;  /* 0x0000000000ff7806 */ /* 0x000fe20000000100 */
[----:B------:R-:W-:-:S12]  /*35f0*/  ENDCOLLECTIVE ;  /* 0x000000000000791b */ /* 0x000fd80003800000 */
.L_x_48:
[----:B------:R-:W-:Y:S05]  /*3600*/  BSYNC B1 ;  /* 0x0000000000017941 */ /* 0x000fea0003800000 */
.L_x_47:
[----:B------:R-:W-:Y:S05]  /*3610*/  BRA `(.L_x_49) ;  /* 0xffffffd400687947 */ /* 0x000fea000383ffff */
.L_x_13:
[----:B------:R-:W0:Y:S01]  /*3620*/  S2R R34, SR_GEMASK ;  /* 0x0000000000227919 */ /* 0x000e220000003c00 */
[----:B------:R-:W-:Y:S01]  /*3630*/  BSSY B1, `(.L_x_50) ;  /* 0x0000006000017945 */ /* 0x000fe20003800000 */
[----:B------:R-:W-:Y:S01]  /*3640*/  PLOP3.LUT P2, PT, P0, PT, PT, 0x8, 0x80 ;  /* 0x000000000080781c */ /* 0x000fe2000074e170 */
[----:B------:R-:W-:-:S12]  /*3650*/  IMAD.MOV.U32 R26, RZ, RZ, -0x1 ;  /* 0xffffffffff1a7424 */ /* 0x000fd800078e00ff */
[----:B0-----:R-:W-:Y:S05]  /*3660*/  WARPSYNC.COLLECTIVE R26, `(.L_x_51) ;  /* 0x000000001a087348 */ /* 0x001fea0003c00000 */
[----:B------:R-:W-:Y:S01]  /*3670*/  VOTE.ANY R26, PT, P2 ;  /* 0x00000000001a7806 */ /* 0x000fe200010e0100 */
[----:B0-----:R-:W-:Y:S06]  /*3680*/  ENDCOLLECTIVE ;  /* 0x000000000000791b */ /* 0x001fec0003800000 */
.L_x_51:
[----:B------:R-:W-:Y:S05]  /*3690*/  BSYNC B1 ;  /* 0x0000000000017941 */ /* 0x000fea0003800000 */
.L_x_50:
[----:B------:R-:W-:Y:S01]  /*36a0*/  LOP3.LUT R26, R26, 0x80000000, R34, 0xec, !PT ;  /* 0x800000001a1a7812 */ /* 0x000fe200078eec22 */
[----:B------:R-:W-:Y:S02]  /*36b0*/  IMAD.MOV.U32 R12, RZ, RZ, 0x1 ;  /* 0x00000001ff0c7424 */ /* 0x000fe400078e00ff */
[C---:B------:R-:W-:Y:S02]  /*36c0*/  VIADD R33, R39.reuse, 0x1 ;  /* 0x0000000127217836 */ /* 0x040fe40000000000 */
[C---:B------:R-:W-:Y:S02]  /*36d0*/  VIADD R13, R26.reuse, 0xffffffff ;  /* 0xffffffff1a0d7836 */ /* 0x040fe40000000000 */
[C---:B------:R-:W-:Y:S02]  /*36e0*/  VIADD R36, R39.reuse, 0x4 ;  /* 0x0000000427247836 */ /* 0x040fe40000000000 */
[----:B------:R-:W-:Y:S01]  /*36f0*/  VIADD R37, R39, 0x8 ;  /* 0x0000000827257836 */ /* 0x000fe20000000000 */
[----:B------:R-:W-:Y:S01]  /*3700*/  LOP3.LUT R35, R26, R13, RZ, 0xc, !PT ;  /* 0x0000000d1a237212 */ /* 0x000fe200078e0cff */
[----:B------:R-:W-:-:S03]  /*3710*/  IMAD.MOV.U32 R26, RZ, RZ, -0x1 ;  /* 0xffffffffff1a7424 */ /* 0x000fc600078e00ff */
[----:B------:R0:W1:Y:S02]  /*3720*/  POPC R13, R35 ;  /* 0x00000023000d7309 */ /* 0x0000640000000000 */
[----:B0-----:R-:W-:-:S07]  /*3730*/  VIADD R35, R39, 0x2 ;  /* 0x0000000227237836 */ /* 0x001fce0000000000 */
[----:B-1----:R-:W-:Y:S05]  /*3740*/  WARPSYNC.COLLECTIVE R26, `(.L_x_52) ;  /* 0x000000001a087348 */ /* 0x002fea0003c00000 */
[----:B-1----:R0:W1:Y:S02]  /*3750*/  SHFL.DOWN P2, R27, R15, R12, R13 ;  /* 0x0800000c0f1b7389 */ /* 0x002064000004000d */
[----:B01----:R-:W-:Y:S05]  /*3760*/  ENDCOLLECTIVE ;  /* 0x000000000000791b */ /* 0x003fea0003800000 */
.L_x_52:
[-C--:B------:R-:W-:Y:S02]  /*3770*/  ISETP.GT.U32.AND P0, PT, R33, R13.reuse, PT ;  /* 0x0000000d2100720c */ /* 0x080fe40003f04070 */
[----:B------:R-:W-:Y:S01]  /*3780*/  ISETP.GT.U32.AND P1, PT, R35, R13, PT ;  /* 0x0000000d2300720c */ /* 0x000fe20003f24070 */
[----:B------:R-:W-:Y:S01]  /*3790*/  IMAD.MOV.U32 R12, RZ, RZ, 0x2 ;  /* 0x00000002ff0c7424 */ /* 0x000fe200078e00ff */
[----:B------:R-:W-:Y:S02]  /*37a0*/  SEL R20, R27, RZ, !P0 ;  /* 0x000000ff1b147207 */ /* 0x000fe40004000000 */
[----:B------:R-:W-:-:S03]  /*37b0*/  ISETP.NE.AND P0, PT, R14, 0x3, PT ;  /* 0x000000030e00780c */ /* 0x000fc60003f05270 */
[----:B------:R-:W-:-:S04]  /*37c0*/  IMAD.IADD R20, R20, 0x1, R15 ;  /* 0x0000000114147824 */ /* 0x000fc800078e020f */
[----:B------:R-:W-:-:S07]  /*37d0*/  IMAD.MOV.U32 R15, RZ, RZ, R20 ;  /* 0x000000ffff0f7224 */ /* 0x000fce00078e0014 */
[----:B------:R-:W-:Y:S05]  /*37e0*/  WARPSYNC.COLLECTIVE R26, `(.L_x_53) ;  /* 0x000000001a087348 */ /* 0x000fea0003c00000 */
[----:B------:R0:W1:Y:S02]  /*37f0*/  SHFL.DOWN P2, R27, R15, R12, R13 ;  /* 0x0800000c0f1b7389 */ /* 0x000064000004000d */
[----:B01----:R-:W-:Y:S05]  /*3800*/  ENDCOLLECTIVE ;  /* 0x000000000000791b */ /* 0x003fea0003800000 */
.L_x_53:
[----:B------:R-:W-:Y:S01]  /*3810*/  IMAD.MOV.U32 R12, RZ, RZ, 0x4 ;  /* 0x00000004ff0c7424 */ /* 0x000fe200078e00ff */
[----:B------:R-:W-:Y:S02]  /*3820*/  SEL R27, R27, RZ, !P1 ;  /* 0x000000ff1b1b7207 */ /* 0x000fe40004800000 */
[----:B------:R-:W-:-:S03]  /*3830*/  ISETP.GT.U32.AND P1, PT, R36, R13, PT ;  /* 0x0000000d2400720c */ /* 0x000fc60003f24070 */
[----:B------:R-:W-:-:S04]  /*3840*/  IMAD.IADD R38, R20, 0x1, R27 ;  /* 0x0000000114267824 */ /* 0x000fc800078e021b */
[----:B------:R-:W-:-:S07]  /*3850*/  IMAD.MOV.U32 R15, RZ, RZ, R38 ;  /* 0x000000ffff0f7224 */ /* 0x000fce00078e0026 */
[----:B------:R-:W-:Y:S05]  /*3860*/  WARPSYNC.COLLECTIVE R26, `(.L_x_54) ;  /* 0x000000001a087348 */ /* 0x000fea0003c00000 */
[----:B------:R0:W1:Y:S02]  /*3870*/  SHFL.DOWN P2, R27, R15, R12, R13 ;  /* 0x0800000c0f1b7389 */ /* 0x000064000004000d */
[----:B01----:R-:W-:Y:S05]  /*3880*/  ENDCOLLECTIVE ;  /* 0x000000000000791b */ /* 0x003fea0003800000 */
.L_x_54:
[----:B------:R-:W-:Y:S01]  /*3890*/  IMAD.MOV.U32 R12, RZ, RZ, 0x8 ;  /* 0x00000008ff0c7424 */ /* 0x000fe200078e00ff */
[----:B------:R-:W-:Y:S02]  /*38a0*/  SEL R27, R27, RZ, !P1 ;  /* 0x000000ff1b1b7207 */ /* 0x000fe40004800000 */
[----:B------:R-:W-:-:S03]  /*38b0*/  ISETP.GT.U32.AND P1, PT, R37, R13, PT ;  /* 0x0000000d2500720c */ /* 0x000fc60003f24070 */
[----:B------:R-:W-:Y:S02]  /*38c0*/  IMAD.IADD R42, R38, 0x1, R27 ;  /* 0x00000001262a7824 */ /* 0x000fe400078e021b */
[----:B------:R-:W-:Y:S02]  /*38d0*/  VIADD R38, R39, 0x10 ;  /* 0x0000001027267836 */ /* 0x000fe40000000000 */
[----:B------:R-:W-:-:S07]  /*38e0*/  IMAD.MOV.U32 R15, RZ, RZ, R42 ;  /* 0x000000ffff0f7224 */ /* 0x000fce00078e002a */
[----:B------:R-:W-:Y:S05]  /*38f0*/  WARPSYNC.COLLECTIVE R26, `(.L_x_55) ;  /* 0x000000001a087348 */ /* 0x000fea0003c00000 */
[----:B------:R0:W1:Y:S02]  /*3900*/  SHFL.DOWN P2, R27, R15, R12, R13 ;  /* 0x0800000c0f1b7389 */ /* 0x000064000004000d */
[----:B01----:R-:W-:Y:S05]  /*3910*/  ENDCOLLECTIVE ;  /* 0x000000000000791b */ /* 0x003fea0003800000 */
.L_x_55:
        /* <DEDUP_REMOVED lines=8> */
.L_x_56:
[----:B------:R-:W-:Y:S05]  /*39a0*/  WARPSYNC.COLLECTIVE R26, `(.L_x_57) ;  /* 0x000000001a087348 */ /* 0x000fea0003c00000 */
[----:B------:R-:W-:Y:S01]  /*39b0*/  VOTE.ALL P0, P0 ;  /* 0x0000000000ff7806 */ /* 0x000fe20000000000 */
[----:B------:R-:W-:-:S12]  /*39c0*/  ENDCOLLECTIVE ;  /* 0x000000000000791b */ /* 0x000fd80003800000 */
.L_x_57:
[----:B------:R-:W-:-:S05]  /*39d0*/  SEL R27, R27, RZ, !P1 ;  /* 0x000000ff1b1b7207 */ /* 0x000fca0004800000 */
[----:B------:R-:W-:Y:S01]  /*39e0*/  IMAD.IADD R20, R44, 0x1, R27 ;  /* 0x000000012c147824 */ /* 0x000fe200078e021b */
[----:B------:R-:W-:Y:S06]  /*39f0*/  BRA `(.L_x_58) ;  /* 0xffffffd400047947 */ /* 0x000fec000383ffff */
.L_x_15:
[----:B------:R-:W-:Y:S01]  /*3a00*/  BSSY B1, `(.L_x_59) ;  /* 0x0000006000017945 */ /* 0x000fe20003800000 */
[----:B------:R-:W-:Y:S01]  /*3a10*/  PLOP3.LUT P0, PT, P0, PT, PT, 0x8, 0x80 ;  /* 0x000000000080781c */ /* 0x000fe2000070e170 */
[----:B------:R-:W-:-:S12]  /*3a20*/  IMAD.MOV.U32 R26, RZ, RZ, -0x1 ;  /* 0xffffffffff1a7424 */ /* 0x000fd800078e00ff */
[----:B------:R-:W-:Y:S05]  /*3a30*/  WARPSYNC.COLLECTIVE R26, `(.L_x_60) ;  /* 0x000000001a087348 */ /* 0x000fea0003c00000 */
[----:B------:R-:W-:Y:S01]  /*3a40*/  VOTE.ANY P0, P0 ;  /* 0x0000000000ff7806 */ /* 0x000fe20000000100 */
[----:B------:R-:W-:-:S12]  /*3a50*/  ENDCOLLECTIVE ;  /* 0x000000000000791b */ /* 0x000fd80003800000 */
.L_x_60:
[----:B------:R-:W-:Y:S05]  /*3a60*/  BSYNC B1 ;  /* 0x0000000000017941 */ /* 0x000fea0003800000 */
.L_x_59:
[----:B------:R-:W-:Y:S05]  /*3a70*/  BRA `(.L_x_61) ;  /* 0xffffffd4000c7947 */ /* 0x000fea000383ffff */
.L_x_19:
[----:B------:R-:W-:Y:S01]  /*3a80*/  BSSY B1, `(.L_x_62) ;  /* 0x0000006000017945 */ /* 0x000fe20003800000 */
[----:B------:R-:W-:Y:S01]  /*3a90*/  PLOP3.LUT P0, PT, P0, PT, PT, 0x8, 0x80 ;  /* 0x000000000080781c */ /* 0x000fe2000070e170 */
[----:B------:R-:W-:-:S12]  /*3aa0*/  IMAD.MOV.U32 R26, RZ, RZ, -0x1 ;  /* 0xffffffffff1a7424 */ /* 0x000fd800078e00ff */
[----:B------:R-:W-:Y:S05]  /*3ab0*/  WARPSYNC.COLLECTIVE R26, `(.L_x_63) ;  /* 0x000000001a087348 */ /* 0x000fea0003c00000 */
[----:B------:R-:W-:Y:S01]  /*3ac0*/  VOTE.ANY P0, P0 ;  /* 0x0000000000ff7806 */ /* 0x000fe20000000100 */
[----:B------:R-:W-:-:S12]  /*3ad0*/  ENDCOLLECTIVE ;  /* 0x000000000000791b */ /* 0x000fd80003800000 */
.L_x_63:
[----:B------:R-:W-:Y:S05]  /*3ae0*/  BSYNC B1 ;  /* 0x0000000000017941 */ /* 0x000fea0003800000 */
.L_x_62:
[----:B------:R-:W-:Y:S05]  /*3af0*/  BRA `(.L_x_64) ;  /* 0xffffffd400207947 */ /* 0x000fea000383ffff */
.L_x_21:
[----:B------:R-:W-:Y:S01]  /*3b00*/  BSSY B1, `(.L_x_65) ;  /* 0x0000006000017945 */ /* 0x000fe20003800000 */
[----:B------:R-:W-:Y:S01]  /*3b10*/  PLOP3.LUT P2, PT, P0, PT, PT, 0x8, 0x80 ;  /* 0x000000000080781c */ /* 0x000fe2000074e170 */
[----:B------:R-:W-:-:S12]  /*3b20*/  IMAD.MOV.U32 R26, RZ, RZ, -0x1 ;  /* 0xffffffffff1a7424 */ /* 0x000fd800078e00ff */
[----:B------:R-:W-:Y:S05]  /*3b30*/  WARPSYNC.COLLECTIVE R26, `(.L_x_66) ;  /* 0x000000001a087348 */ /* 0x000fea0003c00000 */
[----:B------:R-:W-:Y:S01]  /*3b40*/  VOTE.ANY R26, PT, P2 ;  /* 0x00000000001a7806 */ /* 0x000fe200010e0100 */
[----:B------:R-:W-:Y:S06]  /*3b50*/  ENDCOLLECTIVE ;  /* 0x000000000000791b */ /* 0x000fec0003800000 */
.L_x_66:
[----:B------:R-:W-:Y:S05]  /*3b60*/  BSYNC B1 ;  /* 0x0000000000017941 */ /* 0x000fea0003800000 */
.L_x_65:
[----:B------:R-:W-:Y:S01]  /*3b70*/  LOP3.LUT R26, R26, 0x80000000, R34, 0xec, !PT ;  /* 0x800000001a1a7812 */ /* 0x000fe200078eec22 */
[----:B------:R-:W-:-:S04]  /*3b80*/  IMAD.MOV.U32 R12, RZ, RZ, 0x1 ;  /* 0x00000001ff0c7424 */ /* 0x000fc800078e00ff */
[----:B------:R-:W-:-:S05]  /*3b90*/  VIADD R13, R26, 0xffffffff ;  /* 0xffffffff1a0d7836 */ /* 0x000fca0000000000 */
[----:B------:R-:W-:Y:S01]  /*3ba0*/  LOP3.LUT R41, R26, R13, RZ, 0xc, !PT ;  /* 0x0000000d1a297212 */ /* 0x000fe200078e0cff */
[----:B------:R-:W-:-:S03]  /*3bb0*/  IMAD.MOV.U32 R26, RZ, RZ, -0x1 ;  /* 0xffffffffff1a7424 */ /* 0x000fc600078e00ff */
[----:B------:R0:W1:Y:S04]  /*3bc0*/  POPC R13, R41 ;  /* 0x00000029000d7309 */ /* 0x0000680000000000 */
[----:B01----:R-:W-:Y:S05]  /*3bd0*/  WARPSYNC.COLLECTIVE R26, `(.L_x_67) ;  /* 0x000000001a087348 */ /* 0x003fea0003c00000 */
[----:B-1----:R1:W2:Y:S02]  /*3be0*/  SHFL.DOWN P2, R27, R15, R12, R13 ;  /* 0x0800000c0f1b7389 */ /* 0x0022a4000004000d */
[----:B012---:R-:W-:Y:S05]  /*3bf0*/  ENDCOLLECTIVE ;  /* 0x000000000000791b */ /* 0x007fea0003800000 */
.L_x_67:
[----:B------:R-:W-:Y:S01]  /*3c00*/  ISETP.GT.U32.AND P0, PT, R33, R13, PT ;  /* 0x0000000d2100720c */ /* 0x000fe20003f04070 */
[----:B------:R-:W-:-:S03]  /*3c10*/  IMAD.MOV.U32 R12, RZ, RZ, 0x2 ;  /* 0x00000002ff0c7424 */ /* 0x000fc600078e00ff */
[----:B------:R-:W-:Y:S02]  /*3c20*/  SEL R42, R27, RZ, !P0 ;  /* 0x000000ff1b2a7207 */ /* 0x000fe40004000000 */
[----:B------:R-:W-:-:S03]  /*3c30*/  ISETP.GT.U32.AND P0, PT, R35, R13, PT ;  /* 0x0000000d2300720c */ /* 0x000fc60003f04070 */
[----:B------:R-:W-:-:S04]  /*3c40*/  IMAD.IADD R42, R42, 0x1, R15 ;  /* 0x000000012a2a7824 */ /* 0x000fc800078e020f */
[----:B------:R-:W-:-:S07]  /*3c50*/  IMAD.MOV.U32 R15, RZ, RZ, R42 ;  /* 0x000000ffff0f7224 */ /* 0x000fce00078e002a */
[----:B------:R-:W-:Y:S05]  /*3c60*/  WARPSYNC.COLLECTIVE R26, `(.L_x_68) ;  /* 0x000000001a087348 */ /* 0x000fea0003c00000 */
[----:B------:R0:W1:Y:S02]  /*3c70*/  SHFL.DOWN P2, R27, R15, R12, R13 ;  /* 0x0800000c0f1b7389 */ /* 0x000064000004000d */
[----:B01----:R-:W-:Y:S05]  /*3c80*/  ENDCOLLECTIVE ;  /* 0x000000000000791b */ /* 0x003fea0003800000 */
.L_x_68:
        /* <DEDUP_REMOVED lines=8> */
.L_x_69:
        /* <DEDUP_REMOVED lines=8> */
.L_x_70:
        /* <DEDUP_REMOVED lines=8> */
.L_x_71:
[----:B------:R-:W-:Y:S02]  /*3e10*/  SEL R27, R27, RZ, !P0 ;  /* 0x000000ff1b1b7207 */ /* 0x000fe40004000000 */
[----:B------:R-:W-:Y:S02]  /*3e20*/  ISETP.NE.AND P0, PT, R14, 0x3, PT ;  /* 0x000000030e00780c */ /* 0x000fe40003f05270 */
[----:B------:R-:W-:-:S11]  /*3e30*/  IADD3 R20, PT, PT, R20, R27, R43 ;  /* 0x0000001b14147210 */ /* 0x000fd60007ffe02b */
[----:B------:R-:W-:Y:S05]  /*3e40*/  WARPSYNC.COLLECTIVE R26, `(.L_x_72) ;  /* 0x000000001a087348 */ /* 0x000fea0003c00000 */
[----:B------:R-:W-:Y:S01]  /*3e50*/  VOTE.ALL P0, P0 ;  /* 0x0000000000ff7806 */ /* 0x000fe20000000000 */
[----:B------:R-:W-:-:S12]  /*3e60*/  ENDCOLLECTIVE ;  /* 0x000000000000791b */ /* 0x000fd80003800000 */
.L_x_72:
[----:B------:R-:W-:Y:S05]  /*3e70*/  BRA `(.L_x_73) ;  /* 0xffffffd000bc7947 */ /* 0x000fea000383ffff */
.L_x_28:
[----:B------:R-:W-:Y:S01]  /*3e80*/  BSSY B0, `(.L_x_74) ;  /* 0x0000006000007945 */ /* 0x000fe20003800000 */
[----:B------:R-:W-:Y:S01]  /*3e90*/  PLOP3.LUT P0, PT, P0, PT, PT, 0x8, 0x80 ;  /* 0x000000000080781c */ /* 0x000fe2000070e170 */
[----:B------:R-:W-:-:S12]  /*3ea0*/  IMAD.MOV.U32 R26, RZ, RZ, -0x1 ;  /* 0xffffffffff1a7424 */ /* 0x000fd800078e00ff */
[----:B------:R-:W-:Y:S05]  /*3eb0*/  WARPSYNC.COLLECTIVE R26, `(.L_x_75) ;  /* 0x000000001a087348 */ /* 0x000fea0003c00000 */
[----:B------:R-:W-:Y:S01]  /*3ec0*/  VOTE.ANY P0, P0 ;  /* 0x0000000000ff7806 */ /* 0x000fe20000000100 */
[----:B------:R-:W-:-:S12]  /*3ed0*/  ENDCOLLECTIVE ;  /* 0x000000000000791b */ /* 0x000fd80003800000 */
.L_x_75:
[----:B------:R-:W-:Y:S05]  /*3ee0*/  BSYNC B0 ;  /* 0x0000000000007941 */ /* 0x000fea0003800000 */
.L_x_74:
[----:B------:R-:W-:Y:S05]  /*3ef0*/  BRA `(.L_x_76) ;  /* 0xffffffe4009c7947 */ /* 0x000fea000383ffff */
.L_x_32:
[----:B------:R-:W-:Y:S01]  /*3f00*/  BSSY B0, `(.L_x_77) ;  /* 0x0000006000007945 */ /* 0x000fe20003800000 */
[----:B------:R-:W-:Y:S01]  /*3f10*/  PLOP3.LUT P0, PT, P0, PT, PT, 0x8, 0x80 ;  /* 0x000000000080781c */ /* 0x000fe2000070e170 */
[----:B------:R-:W-:-:S12]  /*3f20*/  IMAD.MOV.U32 R26, RZ, RZ, -0x1 ;  /* 0xffffffffff1a7424 */ /* 0x000fd800078e00ff */
[----:B------:R-:W-:Y:S05]  /*3f30*/  WARPSYNC.COLLECTIVE R26, `(.L_x_78) ;  /* 0x000000001a087348 */ /* 0x000fea0003c00000 */
[----:B------:R-:W-:Y:S01]  /*3f40*/  VOTE.ANY P0, P0 ;  /* 0x0000000000ff7806 */ /* 0x000fe20000000100 */
[----:B------:R-:W-:-:S12]  /*3f50*/  ENDCOLLECTIVE ;  /* 0x000000000000791b */ /* 0x000fd80003800000 */
.L_x_78:
[----:B------:R-:W-:Y:S05]  /*3f60*/  BSYNC B0 ;  /* 0x0000000000007941 */ /* 0x000fea0003800000 */
.L_x_77:
[----:B------:R-:W-:Y:S05]  /*3f70*/  BRA `(.L_x_79) ;  /* 0xffffffe400ac7947 */ /* 0x000fea000383ffff */
.L_x_34:
[----:B------:R-:W0:Y:S01]  /*3f80*/  S2R R44, SR_GEMASK ;  /* 0x00000000002c7919 */ /* 0x000e220000003c00 */
[----:B------:R-:W-:Y:S01]  /*3f90*/  BSSY B0, `(.L_x_80) ;  /* 0x0000007000007945 */ /* 0x000fe20003800000 */
[----:B------:R-:W-:Y:S01]  /*3fa0*/  ISETP.NE.AND P0, PT, R14, 0x3, PT ;  /* 0x000000030e00780c */ /* 0x000fe20003f05270 */
[----:B------:R-:W-:Y:S01]  /*3fb0*/  IMAD.MOV.U32 R26, RZ, RZ, -0x1 ;  /* 0xffffffffff1a7424 */ /* 0x000fe200078e00ff */
[----:B------:R-:W-:-:S13]  /*3fc0*/  PLOP3.LUT P2, PT, P2, PT, PT, 0x8, 0x80 ;  /* 0x000000000080781c */ /* 0x000fda000174e170 */
[----:B0-----:R-:W-:Y:S05]  /*3fd0*/  WARPSYNC.COLLECTIVE R26, `(.L_x_81) ;  /* 0x000000001a087348 */ /* 0x001fea0003c00000 */
[----:B------:R-:W-:Y:S01]  /*3fe0*/  VOTE.ANY R26, PT, P2 ;  /* 0x00000000001a7806 */ /* 0x000fe200010e0100 */
[----:B0-----:R-:W-:Y:S06]  /*3ff0*/  ENDCOLLECTIVE ;  /* 0x000000000000791b */ /* 0x001fec0003800000 */
.L_x_81:
[----:B------:R-:W-:Y:S05]  /*4000*/  BSYNC B0 ;  /* 0x0000000000007941 */ /* 0x000fea0003800000 */
.L_x_80:
        /* <DEDUP_REMOVED lines=8> */
[----:B------:R0:W1:Y:S04]  /*4090*/  POPC R13, R14 ;  /* 0x0000000e000d7309 */ /* 0x0000680000000000 */
[----:B01----:R-:W-:Y:S05]  /*40a0*/  WARPSYNC.COLLECTIVE R26, `(.L_x_82) ;  /* 0x000000001a087348 */ /* 0x003fea0003c00000 */
[----:B-1----:R1:W2:Y:S02]  /*40b0*/  SHFL.DOWN P2, R27, R15, R12, R13 ;  /* 0x0800000c0f1b7389 */ /* 0x0022a4000004000d */
[----:B012---:R-:W-:Y:S05]  /*40c0*/  ENDCOLLECTIVE ;  /* 0x000000000000791b */ /* 0x007fea0003800000 */
.L_x_82:
[----:B------:R-:W-:Y:S01]  /*40d0*/  IMAD.MOV.U32 R12, RZ, RZ, 0x2 ;  /* 0x00000002ff0c7424 */ /* 0x000fe200078e00ff */
[----:B------:R-:W-:-:S04]  /*40e0*/  ISETP.GT.U32.AND P2, PT, R35, R13, PT ;  /* 0x0000000d2300720c */ /* 0x000fc80003f44070 */
[----:B------:R-:W-:-:S05]  /*40f0*/  SEL R36, R27, RZ, !P2 ;  /* 0x000000ff1b247207 */ /* 0x000fca0005000000 */
[----:B------:R-:W-:-:S04]  /*4100*/  IMAD.IADD R36, R36, 0x1, R15 ;  /* 0x0000000124247824 */ /* 0x000fc800078e020f */
[----:B------:R-:W-:-:S07]  /*4110*/  IMAD.MOV.U32 R15, RZ, RZ, R36 ;  /* 0x000000ffff0f7224 */ /* 0x000fce00078e0024 */
[----:B------:R-:W-:Y:S05]  /*4120*/  WARPSYNC.COLLECTIVE R26, `(.L_x_83) ;  /* 0x000000001a087348 */ /* 0x000fea0003c00000 */
[----:B------:R0:W1:Y:S02]  /*4130*/  SHFL.DOWN P2, R27, R15, R12, R13 ;  /* 0x0800000c0f1b7389 */ /* 0x000064000004000d */
[----:B01----:R-:W-:Y:S05]  /*4140*/  ENDCOLLECTIVE ;  /* 0x000000000000791b */ /* 0x003fea0003800000 */
.L_x_83:
[----:B------:R-:W-:Y:S01]  /*4150*/  IMAD.MOV.U32 R12, RZ, RZ, 0x4 ;  /* 0x00000004ff0c7424 */ /* 0x000fe200078e00ff */
[----:B------:R-:W-:-:S04]  /*4160*/  ISETP.GT.U32.AND P2, PT, R38, R13, PT ;  /* 0x0000000d2600720c */ /* 0x000fc80003f44070 */
[----:B------:R-:W-:-:S05]  /*4170*/  SEL R27, R27, RZ, !P2 ;  /* 0x000000ff1b1b7207 */ /* 0x000fca0005000000 */
[----:B------:R-:W-:Y:S02]  /*4180*/  IMAD.IADD R39, R36, 0x1, R27 ;  /* 0x0000000124277824 */ /* 0x000fe400078e021b */
[----:B------:R-:W-:Y:S02]  /*4190*/  VIADD R36, R45, 0x8 ;  /* 0x000000082d247836 */ /* 0x000fe40000000000 */
[----:B------:R-:W-:-:S07]  /*41a0*/  IMAD.MOV.U32 R15, RZ, RZ, R39 ;  /* 0x000000ffff0f7224 */ /* 0x000fce00078e0027 */
[----:B------:R-:W-:Y:S05]  /*41b0*/  WARPSYNC.COLLECTIVE R26, `(.L_x_84) ;  /* 0x000000001a087348 */ /* 0x000fea0003c00000 */
[----:B------:R0:W1:Y:S02]  /*41c0*/  SHFL.DOWN P2, R27, R15, R12, R13 ;  /* 0x0800000c0f1b7389 */ /* 0x000064000004000d */
[----:B01----:R-:W-:Y:S05]  /*41d0*/  ENDCOLLECTIVE ;  /* 0x000000000000791b */ /* 0x003fea0003800000 */
.L_x_84:
        /* <DEDUP_REMOVED lines=9> */
.L_x_85:
[----:B------:R-:W-:Y:S01]  /*4270*/  IMAD.MOV.U32 R12, RZ, RZ, 0x10 ;  /* 0x00000010ff0c7424 */ /* 0x000fe200078e00ff */
[----:B------:R-:W-:-:S04]  /*4280*/  ISETP.GT.U32.AND P2, PT, R36, R13, PT ;  /* 0x0000000d2400720c */ /* 0x000fc80003f44070 */
[----:B------:R-:W-:-:S05]  /*4290*/  SEL R27, R27, RZ, !P2 ;  /* 0x000000ff1b1b7207 */ /* 0x000fca0005000000 */
[----:B------:R-:W-:-:S07]  /*42a0*/  IMAD.IADD R15, R24, 0x1, R27 ;  /* 0x00000001180f7824 */ /* 0x000fce00078e021b */
[----:B------:R-:W-:Y:S05]  /*42b0*/  WARPSYNC.COLLECTIVE R26, `(.L_x_86) ;  /* 0x000000001a087348 */ /* 0x000fea0003c00000 */
[----:B------:R0:W1:Y:S02]  /*42c0*/  SHFL.DOWN P2, R27, R15, R12, R13 ;  /* 0x0800000c0f1b7389 */ /* 0x000064000004000d */
[----:B01----:R-:W-:Y:S05]  /*42d0*/  ENDCOLLECTIVE ;  /* 0x000000000000791b */ /* 0x003fea0003800000 */
.L_x_86:
[----:B------:R-:W-:Y:S05]  /*42e0*/  WARPSYNC.COLLECTIVE R26, `(.L_x_87) ;  /* 0x000000001a087348 */ /* 0x000fea0003c00000 */
[----:B------:R-:W-:Y:S01]  /*42f0*/  VOTE.ALL P0, P0 ;  /* 0x0000000000ff7806 */ /* 0x000fe20000000000 */
[----:B------:R-:W-:-:S12]  /*4300*/  ENDCOLLECTIVE ;  /* 0x000000000000791b */ /* 0x000fd80003800000 */
.L_x_87:
[----:B------:R-:W-:-:S04]  /*4310*/  ISETP.GT.U32.AND P2, PT, R39, R13, PT ;  /* 0x0000000d2700720c */ /* 0x000fc80003f44070 */
[----:B------:R-:W-:-:S05]  /*4320*/  SEL R24, R27, RZ, !P2 ;  /* 0x000000ff1b187207 */ /* 0x000fca0005000000 */
[----:B------:R-:W-:Y:S01]  /*4330*/  IMAD.IADD R24, R15, 0x1, R24 ;  /* 0x000000010f187824 */ /* 0x000fe200078e0218 */
[----:B------:R-:W-:Y:S06]  /*4340*/  BRA `(.L_x_88) ;  /* 0xffffffe4004c7947 */ /* 0x000fec000383ffff */
.L_x_36:
[----:B------:R-:W-:Y:S01]  /*4350*/  BSSY B0, `(.L_x_89) ;  /* 0x0000006000007945 */ /* 0x000fe20003800000 */
[----:B------:R-:W-:Y:S01]  /*4360*/  PLOP3.LUT P0, PT, P0, PT, PT, 0x8, 0x80 ;  /* 0x000000000080781c */ /* 0x000fe2000070e170 */
[----:B------:R-:W-:-:S12]  /*4370*/  IMAD.MOV.U32 R26, RZ, RZ, -0x1 ;  /* 0xffffffffff1a7424 */ /* 0x000fd800078e00ff */
[----:B------:R-:W-:Y:S05]  /*4380*/  WARPSYNC.COLLECTIVE R26, `(.L_x_90) ;  /* 0x000000001a087348 */ /* 0x000fea0003c00000 */
[----:B------:R-:W-:Y:S01]  /*4390*/  VOTE.ANY P0, P0 ;  /* 0x0000000000ff7806 */ /* 0x000fe20000000100 */
[----:B------:R-:W-:-:S12]  /*43a0*/  ENDCOLLECTIVE ;  /* 0x000000000000791b */ /* 0x000fd80003800000 */
.L_x_90:
[----:B------:R-:W-:Y:S05]  /*43b0*/  BSYNC B0 ;  /* 0x0000000000007941 */ /* 0x000fea0003800000 */
.L_x_89:
[----:B------:R-:W-:Y:S05]  /*43c0*/  BRA `(.L_x_91) ;  /* 0xffffffe400547947 */ /* 0x000fea000383ffff */
.L_x_40:
[----:B------:R-:W-:Y:S01]  /*43d0*/  BSSY B0, `(.L_x_92) ;  /* 0x0000006000007945 */ /* 0x000fe20003800000 */
[----:B------:R-:W-:Y:S01]  /*43e0*/  PLOP3.LUT P0, PT, P0, PT, PT, 0x8, 0x80 ;  /* 0x000000000080781c */ /* 0x000fe2000070e170 */
[----:B------:R-:W-:-:S12]  /*43f0*/  IMAD.MOV.U32 R26, RZ, RZ, -0x1 ;  /* 0xffffffffff1a7424 */ /* 0x000fd800078e00ff */
[----:B------:R-:W-:Y:S05]  /*4400*/  WARPSYNC.COLLECTIVE R26, `(.L_x_93) ;  /* 0x000000001a087348 */ /* 0x000fea0003c00000 */
[----:B------:R-:W-:Y:S01]  /*4410*/  VOTE.ANY P0, P0 ;  /* 0x0000000000ff7806 */ /* 0x000fe20000000100 */
[----:B------:R-:W-:-:S12]  /*4420*/  ENDCOLLECTIVE ;  /* 0x000000000000791b */ /* 0x000fd80003800000 */
.L_x_93:
[----:B------:R-:W-:Y:S05]  /*4430*/  BSYNC B0 ;  /* 0x0000000000007941 */ /* 0x000fea0003800000 */
.L_x_92:
[----:B------:R-:W-:Y:S05]  /*4440*/  BRA `(.L_x_94) ;  /* 0xffffffe400647947 */ /* 0x000fea000383ffff */
.L_x_42:
[----:B------:R-:W-:Y:S01]  /*4450*/  BSSY B0, `(.L_x_95) ;  /* 0x0000006000007945 */ /* 0x000fe20003800000 */
[----:B------:R-:W-:Y:S01]  /*4460*/  PLOP3.LUT P2, PT, P0, PT, PT, 0x8, 0x80 ;  /* 0x000000000080781c */ /* 0x000fe2000074e170 */
[----:B------:R-:W-:-:S12]  /*4470*/  IMAD.MOV.U32 R26, RZ, RZ, -0x1 ;  /* 0xffffffffff1a7424 */ /* 0x000fd800078e00ff */
[----:B------:R-:W-:Y:S05]  /*4480*/  WARPSYNC.COLLECTIVE R26, `(.L_x_96) ;  /* 0x000000001a087348 */ /* 0x000fea0003c00000 */
[----:B------:R-:W-:Y:S01]  /*4490*/  VOTE.ANY R26, PT, P2 ;  /* 0x00000000001a7806 */ /* 0x000fe200010e0100 */
[----:B------:R-:W-:Y:S06]  /*44a0*/  ENDCOLLECTIVE ;  /* 0x000000000000791b */ /* 0x000fec0003800000 */
.L_x_96:
[----:B------:R-:W-:Y:S05]  /*44b0*/  BSYNC B0 ;  /* 0x0000000000007941 */ /* 0x000fea0003800000 */
.L_x_95:
[----:B------:R-:W-:Y:S01]  /*44c0*/  LOP3.LUT R26, R26, 0x80000000, R44, 0xec, !PT ;  /* 0x800000001a1a7812 */ /* 0x000fe200078eec2c */
[----:B------:R-:W-:-:S04]  /*44d0*/  IMAD.MOV.U32 R12, RZ, RZ, 0x1 ;  /* 0x00000001ff0c7424 */ /* 0x000fc800078e00ff */
[----:B------:R-:W-:-:S05]  /*44e0*/  VIADD R13, R26, 0xffffffff ;  /* 0xffffffff1a0d7836 */ /* 0x000fca0000000000 */
[----:B------:R-:W-:Y:S01]  /*44f0*/  LOP3.LUT R13, R26, R13, RZ, 0xc, !PT ;  /* 0x0000000d1a0d7212 */ /* 0x000fe200078e0cff */
[----:B------:R-:W-:-:S05]  /*4500*/  IMAD.MOV.U32 R26, RZ, RZ, -0x1 ;  /* 0xffffffffff1a7424 */ /* 0x000fca00078e00ff */
[----:B------:R-:W0:Y:S02]  /*4510*/  POPC R13, R13 ;  /* 0x0000000d000d7309 */ /* 0x000e240000000000 */
[----:B0-----:R-:W-:Y:S05]  /*4520*/  WARPSYNC.COLLECTIVE R26, `(.L_x_97) ;  /* 0x000000001a087348 */ /* 0x001fea0003c00000 */
[----:B0-----:R0:W1:Y:S02]  /*4530*/  SHFL.DOWN P2, R27, R15, R12, R13 ;  /* 0x0800000c0f1b7389 */ /* 0x001064000004000d */
[----:B01----:R-:W-:Y:S05]  /*4540*/  ENDCOLLECTIVE ;  /* 0x000000000000791b */ /* 0x003fea0003800000 */
.L_x_97:
[----:B------:R-:W-:Y:S01]  /*4550*/  ISETP.GT.U32.AND P0, PT, R35, R13, PT ;  /* 0x0000000d2300720c */ /* 0x000fe20003f04070 */
[----:B------:R-:W-:-:S03]  /*4560*/  IMAD.MOV.U32 R12, RZ, RZ, 0x2 ;  /* 0x00000002ff0c7424 */ /* 0x000fc600078e00ff */
[----:B------:R-:W-:Y:S02]  /*4570*/  SEL R27, R27, RZ, !P0 ;  /* 0x000000ff1b1b7207 */ /* 0x000fe40004000000 */
[----:B------:R-:W-:-:S03]  /*4580*/  ISETP.GT.U32.AND P0, PT, R38, R13, PT ;  /* 0x0000000d2600720c */ /* 0x000fc60003f04070 */
[----:B------:R-:W-:-:S10]  /*4590*/  IMAD.IADD R15, R27, 0x1, R15 ;  /* 0x000000011b0f7824 */ /* 0x000fd400078e020f */
[----:B------:R-:W-:Y:S05]  /*45a0*/  WARPSYNC.COLLECTIVE R26, `(.L_x_98) ;  /* 0x000000001a087348 */ /* 0x000fea0003c00000 */
[----:B------:R0:W1:Y:S02]  /*45b0*/  SHFL.DOWN P2, R27, R15, R12, R13 ;  /* 0x0800000c0f1b7389 */ /* 0x000064000004000d */
[----:B01----:R-:W-:Y:S05]  /*45c0*/  ENDCOLLECTIVE ;  /* 0x000000000000791b */ /* 0x003fea0003800000 */
.L_x_98:
[----:B------:R-:W-:Y:S01]  /*45d0*/  IMAD.MOV.U32 R12, RZ, RZ, 0x4 ;  /* 0x00000004ff0c7424 */ /* 0x000fe200078e00ff */
[----:B------:R-:W-:Y:S02]  /*45e0*/  SEL R27, R27, RZ, !P0 ;  /* 0x000000ff1b1b7207 */ /* 0x000fe40004000000 */
[----:B------:R-:W-:-:S03]  /*45f0*/  ISETP.GT.U32.AND P0, PT, R37, R13, PT ;  /* 0x0000000d2500720c */ /* 0x000fc60003f04070 */
[----:B------:R-:W-:-:S10]  /*4600*/  IMAD.IADD R15, R15, 0x1, R27 ;  /* 0x000000010f0f7824 */ /* 0x000fd400078e021b */
[----:B------:R-:W-:Y:S05]  /*4610*/  WARPSYNC.COLLECTIVE R26, `(.L_x_99) ;  /* 0x000000001a087348 */ /* 0x000fea0003c00000 */
[----:B------:R0:W1:Y:S02]  /*4620*/  SHFL.DOWN P2, R27, R15, R12, R13 ;  /* 0x0800000c0f1b7389 */ /* 0x000064000004000d */
[----:B01----:R-:W-:Y:S05]  /*4630*/  ENDCOLLECTIVE ;  /* 0x000000000000791b */ /* 0x003fea0003800000 */
.L_x_99:
[----:B------:R-:W-:Y:S01]  /*4640*/  IMAD.MOV.U32 R12, RZ, RZ, 0x8 ;  /* 0x00000008ff0c7424 */ /* 0x000fe200078e00ff */
[----:B------:R-:W-:Y:S02]  /*4650*/  SEL R27, R27, RZ, !P0 ;  /* 0x000000ff1b1b7207 */ /* 0x000fe40004000000 */
[----:B------:R-:W-:-:S03]  /*4660*/  ISETP.GT.U32.AND P0, PT, R36, R13, PT ;  /* 0x0000000d2400720c */ /* 0x000fc60003f04070 */
[----:B------:R-:W-:-:S10]  /*4670*/  IMAD.IADD R15, R15, 0x1, R27 ;  /* 0x000000010f0f7824 */ /* 0x000fd400078e021b */
[----:B------:R-:W-:Y:S05]  /*4680*/  WARPSYNC.COLLECTIVE R26, `(.L_x_100) ;  /* 0x000000001a087348 */ /* 0x000fea0003c00000 */
[----:B------:R0:W1:Y:S02]  /*4690*/  SHFL.DOWN P2, R27, R15, R12, R13 ;  /* 0x0800000c0f1b7389 */ /* 0x000064000004000d */
[----:B01----:R-:W-:Y:S05]  /*46a0*/  ENDCOLLECTIVE ;  /* 0x000000000000791b */ /* 0x003fea0003800000 */
.L_x_100:
[----:B------:R-:W-:Y:S01]  /*46b0*/  IMAD.MOV.U32 R12, RZ, RZ, 0x10 ;  /* 0x00000010ff0c7424 */ /* 0x000fe200078e00ff */
[----:B------:R-:W-:Y:S02]  /*46c0*/  SEL R27, R27, RZ, !P0 ;  /* 0x000000ff1b1b7207 */ /* 0x000fe40004000000 */
[----:B------:R-:W-:-:S03]  /*46d0*/  ISETP.GT.U32.AND P0, PT, R39, R13, PT ;  /* 0x0000000d2700720c */ /* 0x000fc60003f04070 */
[----:B------:R-:W-:-:S10]  /*46e0*/  IMAD.IADD R15, R15, 0x1, R27 ;  /* 0x000000010f0f7824 */ /* 0x000fd400078e021b */
[----:B------:R-:W-:Y:S05]  /*46f0*/  WARPSYNC.COLLECTIVE R26, `(.L_x_101) ;  /* 0x000000001a087348 */ /* 0x000fea0003c00000 */
[----:B------:R0:W1:Y:S02]  /*4700*/  SHFL.DOWN P2, R27, R15, R12, R13 ;  /* 0x0800000c0f1b7389 */ /* 0x000064000004000d */
[----:B01----:R-:W-:Y:S05]  /*4710*/  ENDCOLLECTIVE ;  /* 0x000000000000791b */ /* 0x003fea0003800000 */
.L_x_101:
[----:B------:R-:W-:Y:S02]  /*4720*/  SEL R27, R27, RZ, !P0 ;  /* 0x000000ff1b1b7207 */ /* 0x000fe40004000000 */
[----:B------:R-:W-:Y:S02]  /*4730*/  ISETP.NE.AND P0, PT, R14, 0x3, PT ;  /* 0x000000030e00780c */ /* 0x000fe40003f05270 */
[----:B------:R-:W-:-:S11]  /*4740*/  IADD3 R24, PT, PT, R24, R27, R15 ;  /* 0x0000001b18187210 */ /* 0x000fd60007ffe00f */
[----:B------:R-:W-:Y:S05]  /*4750*/  WARPSYNC.COLLECTIVE R26, `(.L_x_102) ;  /* 0x000000001a087348 */ /* 0x000fea0003c00000 */
[----:B------:R-:W-:Y:S01]  /*4760*/  VOTE.ALL P0, P0 ;  /* 0x0000000000ff7806 */ /* 0x000fe20000000000 */
[----:B------:R-:W-:-:S12]  /*4770*/  ENDCOLLECTIVE ;  /* 0x000000000000791b */ /* 0x000fd80003800000 */
.L_x_102:
[----:B------:R-:W-:Y:S05]  /*4780*/  BRA `(.L_x_103) ;  /* 0xffffffe400107947 */ /* 0x000fea000383ffff */
.L_x_104:
[----:B------:R-:W-:-:S00]  /*4790*/  BRA `(.L_x_104) ;  /* 0xfffffffc00fc7947 */ /* 0x000fc0000383ffff */
[----:B------:R-:W-:-:S00]  /*47a0*/  NOP ;  /* 0x0000000000007918 */ /* 0x000fc00000000000 */
        /* <DEDUP_REMOVED lines=13> */
.L_x_106:


//--------------------- .text._Z4init13ScanTileStatei --------------------------
	.section	.text._Z4init13ScanTileStatei,"ax",@progbits
	.align	128
        .global         _Z4init13ScanTileStatei
        .type           _Z4init13ScanTileStatei,@function
        .size           _Z4init13ScanTileStatei,(.L_x_107 - _Z4init13ScanTileStatei)
        .other          _Z4init13ScanTileStatei,@"STO_CUDA_ENTRY STV_DEFAULT"
_Z4init13ScanTileStatei:
.text._Z4init13ScanTileStatei:
[----:B------:R-:W-:Y:S01]  /*0000*/  LDC R1, c[0x0][0x37c] ;  /* 0x0000df00ff017b82 */ /* 0x000fe20000000800 */
[----:B------:R-:W0:Y:S07]  /*0010*/  S2R R0, SR_TID.X ;  /* 0x0000000000007919 */ /* 0x000e2e0000002100 */
[----:B------:R-:W1:Y:S01]  /*0020*/  S2UR UR6, SR_CTAID.X ;  /* 0x00000000000679c3 */ /* 0x000e620000002500 */
[----:B------:R-:W2:Y:S07]  /*0030*/  LDCU UR4, c[0x0][0x388] ;  /* 0x00007100ff0477ac */ /* 0x000eae0008000800 */
[----:B------:R-:W1:Y:S01]  /*0040*/  LDC R5, c[0x0][0x360] ;  /* 0x0000d800ff057b82 */ /* 0x000e620000000800 */
[----:B0-----:R-:W-:Y:S01]  /*0050*/  ISETP.GT.U32.AND P0, PT, R0, 0x1f, PT ;  /* 0x0000001f0000780c */ /* 0x001fe20003f04070 */
[----:B-1----:R-:W-:-:S03]  /*0060*/  IMAD R5, R5, UR6, R0 ;  /* 0x0000000605057c24 */ /* 0x002fc6000f8e0200 */
[----:B------:R-:W-:Y:S02]  /*0070*/  ISETP.NE.OR P0, PT, RZ, UR6, P0 ;  /* 0x00000006ff007c0c */ /* 0x000fe40008705670 */
[----:B--2---:R-:W-:Y:S01]  /*0080*/  ISETP.GE.AND P1, PT, R5, UR4, PT ;  /* 0x0000000405007c0c */ /* 0x004fe2000bf26270 */
[----:B------:R-:W0:-:S12]  /*0090*/  LDCU.64 UR4, c[0x0][0x358] ;  /* 0x00006b00ff0477ac */ /* 0x000e180008000a00 */
[----:B------:R-:W1:Y:S01]  /*00a0*/  @!P1 LDC.64 R2, c[0x0][0x380] ;  /* 0x0000e000ff029b82 */ /* 0x000e620000000a00 */
[----:B------:R-:W-:Y:S01]  /*00b0*/  @!P1 MOV R4, 0x1 ;  /* 0x0000000100049802 */ /* 0x000fe20000000f00 */
[----:B-1----:R-:W-:-:S04]  /*00c0*/  @!P1 IMAD.WIDE R2, R5, 0x8, R2 ;  /* 0x0000000805029825 */ /* 0x002fc800078e0202 */
[----:B------:R-:W-:-:S05]  /*00d0*/  HFMA2 R5, -RZ, RZ, 0, 0 ;  /* 0x00000000ff057431 */ /* 0x000fca00000001ff */
[----:B0-----:R0:W-:Y:S01]  /*00e0*/  @!P1 STG.E.64 desc[UR4][R2.64+0x100], R4 ;  /* 0x0001000402009986 */ /* 0x0011e2000c101b04 */
[----:B------:R-:W-:Y:S05]  /*00f0*/  @P0 EXIT ;  /* 0x000000000000094d */ /* 0x000fea0003800000 */
[----:B0-----:R-:W0:Y:S02]  /*0100*/  LDC.64 R2, c[0x0][0x380] ;  /* 0x0000e000ff027b82 */ /* 0x001e240000000a00 */
[----:B0-----:R-:W-:-:S05]  /*0110*/  IMAD.WIDE.U32 R2, R0, 0x8, R2 ;  /* 0x0000000800027825 */ /* 0x001fca00078e0002 */
[----:B------:R-:W-:Y:S01]  /*0120*/  STG.E.64 desc[UR4][R2.64], RZ ;  /* 0x000000ff02007986 */ /* 0x000fe2000c101b04 */
[----:B------:R-:W-:Y:S05]  /*0130*/  EXIT ;  /* 0x000000000000794d */ /* 0x000fea0003800000 */
.L_x_105:
        /* <DEDUP_REMOVED lines=12> */
.L_x_107:


//--------------------- .nv.shared._Z11main_kernelPKiPi13ScanTileStateii --------------------------
	.section	.nv.shared._Z11main_kernelPKiPi13ScanTileStateii,"aw",@nobits
	.sectionflags	@""
	.align	16
.nv.shared._Z11main_kernelPKiPi13ScanTileStateii:
	.zero		8720


//--------------------- .nv.shared.reserved.0     --------------------------
	.section	.nv.shared.reserved.0,"aw",@nobits
	.weak		__nv_reservedSMEM_offset_0_alias
	.size		__nv_reservedSMEM_offset_0_alias, 0, 64
	.other		__nv_reservedSMEM_offset_0_alias,@"STO_CUDA_RESERVED_SHARED STV_DEFAULT"
__nv_reservedSMEM_offset_0_alias:
	.zero		0
	.zero		64


//--------------------- .nv.global                --------------------------
	.section	.nv.global,"aw",@nobits
.nv.global:
	.type		_ZN34_INTERNAL_0857b4b0_4_k_cu_a5cd4af74cuda3std6ranges3__45__cpo9iter_moveE,@object
	.size		_ZN34_INTERNAL_0857b4b0_4_k_cu_a5cd4af74cuda3std6ranges3__45__cpo9iter_moveE,(_ZN34_INTERNAL_0857b4b0_4_k_cu_a5cd4af74cuda3std3__436_GLOBAL__N__0857b4b0_4_k_cu_a5cd4af76ignoreE - _ZN34_INTERNAL_0857b4b0_4_k_cu_a5cd4af74cuda3std6ranges3__45__cpo9iter_moveE)
_ZN34_INTERNAL_0857b4b0_4_k_cu_a5cd4af74cuda3std6ranges3__45__cpo9iter_moveE:
	.zero		1
	.type		_ZN34_INTERNAL_0857b4b0_4_k_cu_a5cd4af74cuda3std3__436_GLOBAL__N__0857b4b0_4_k_cu_a5cd4af76ignoreE,@object
	.size		_ZN34_INTERNAL_0857b4b0_4_k_cu_a5cd4af74cuda3std3__436_GLOBAL__N__0857b4b0_4_k_cu_a5cd4af76ignoreE,(_ZN34_INTERNAL_0857b4b0_4_k_cu_a5cd4af74cuda3std3__45__cpo4cendE - _ZN34_INTERNAL_0857b4b0_4_k_cu_a5cd4af74cuda3std3__436_GLOBAL__N__0857b4b0_4_k_cu_a5cd4af76ignoreE)
_ZN34_INTERNAL_0857b4b0_4_k_cu_a5cd4af74cuda3std3__436_GLOBAL__N__0857b4b0_4_k_cu_a5cd4af76ignoreE:
	.zero		1
	.type		_ZN34_INTERNAL_0857b4b0_4_k_cu_a5cd4af74cuda3std3__45__cpo4cendE,@object
	.size		_ZN34_INTERNAL_0857b4b0_4_k_cu_a5cd4af74cuda3std3__45__cpo4cendE,(_ZN34_INTERNAL_0857b4b0_4_k_cu_a5cd4af74cuda3std3__45__cpo3endE - _ZN34_INTERNAL_0857b4b0_4_k_cu_a5cd4af74cuda3std3__45__cpo4cendE)
_ZN34_INTERNAL_0857b4b0_4_k_cu_a5cd4af74cuda3std3__45__cpo4cendE:
	.zero		1
	.type		_ZN34_INTERNAL_0857b4b0_4_k_cu_a5cd4af74cuda3std3__45__cpo3endE,@object
	.size		_ZN34_INTERNAL_0857b4b0_4_k_cu_a5cd4af74cuda3std3__45__cpo3endE,(_ZN34_INTERNAL_0857b4b0_4_k_cu_a5cd4af74cuda3std3__48in_placeE - _ZN34_INTERNAL_0857b4b0_4_k_cu_a5cd4af74cuda3std3__45__cpo3endE)
_ZN34_INTERNAL_0857b4b0_4_k_cu_a5cd4af74cuda3std3__45__cpo3endE:
	.zero		1
	.type		_ZN34_INTERNAL_0857b4b0_4_k_cu_a5cd4af74cuda3std3__48in_placeE,@object
	.size		_ZN34_INTERNAL_0857b4b0_4_k_cu_a5cd4af74cuda3std3__48in_placeE,(_ZN34_INTERNAL_0857b4b0_4_k_cu_a5cd4af74cuda3std6ranges3__45__cpo7advanceE - _ZN34_INTERNAL_0857b4b0_4_k_cu_a5cd4af74cuda3std3__48in_placeE)
_ZN34_INTERNAL_0857b4b0_4_k_cu_a5cd4af74cuda3std3__48in_placeE:
	.zero		1
	.type		_ZN34_INTERNAL_0857b4b0_4_k_cu_a5cd4af74cuda3std6ranges3__45__cpo7advanceE,@object
	.size		_ZN34_INTERNAL_0857b4b0_4_k_cu_a5cd4af74cuda3std6ranges3__45__cpo7advanceE,(_ZN34_INTERNAL_0857b4b0_4_k_cu_a5cd4af74cuda3std3__45__cpo5beginE - _ZN34_INTERNAL_0857b4b0_4_k_cu_a5cd4af74cuda3std6ranges3__45__cpo7advanceE)
_ZN34_INTERNAL_0857b4b0_4_k_cu_a5cd4af74cuda3std6ranges3__45__cpo7advanceE:
	.zero		1
	.type		_ZN34_INTERNAL_0857b4b0_4_k_cu_a5cd4af74cuda3std3__45__cpo5beginE,@object
	.size		_ZN34_INTERNAL_0857b4b0_4_k_cu_a5cd4af74cuda3std3__45__cpo5beginE,(_ZN34_INTERNAL_0857b4b0_4_k_cu_a5cd4af74cuda3std3__419piecewise_constructE - _ZN34_INTERNAL_0857b4b0_4_k_cu_a5cd4af74cuda3std3__45__cpo5beginE)
_ZN34_INTERNAL_0857b4b0_4_k_cu_a5cd4af74cuda3std3__45__cpo5beginE:
	.zero		1
	.type		_ZN34_INTERNAL_0857b4b0_4_k_cu_a5cd4af74cuda3std3__419piecewise_constructE,@object
	.size		_ZN34_INTERNAL_0857b4b0_4_k_cu_a5cd4af74cuda3std3__419piecewise_constructE,(_ZN34_INTERNAL_0857b4b0_4_k_cu_a5cd4af74cuda3std3__45__cpo6cbeginE - _ZN34_INTERNAL_0857b4b0_4_k_cu_a5cd4af74cuda3std3__419piecewise_constructE)
_ZN34_INTERNAL_0857b4b0_4_k_cu_a5cd4af74cuda3std3__419piecewise_constructE:
	.zero		1
	.type		_ZN34_INTERNAL_0857b4b0_4_k_cu_a5cd4af74cuda3std3__45__cpo6cbeginE,@object
	.size		_ZN34_INTERNAL_0857b4b0_4_k_cu_a5cd4af74cuda3std3__45__cpo6cbeginE,(_ZN34_INTERNAL_0857b4b0_4_k_cu_a5cd4af74cuda3std6ranges3__45__cpo4swapE - _ZN34_INTERNAL_0857b4b0_4_k_cu_a5cd4af74cuda3std3__45__cpo6cbeginE)
_ZN34_INTERNAL_0857b4b0_4_k_cu_a5cd4af74cuda3std3__45__cpo6cbeginE:
	.zero		1
	.type		_ZN34_INTERNAL_0857b4b0_4_k_cu_a5cd4af74cuda3std6ranges3__45__cpo4swapE,@object
	.size		_ZN34_INTERNAL_0857b4b0_4_k_cu_a5cd4af74cuda3std6ranges3__45__cpo4swapE,(.L_7 - _ZN34_INTERNAL_0857b4b0_4_k_cu_a5cd4af74cuda3std6ranges3__45__cpo4swapE)
_ZN34_INTERNAL_0857b4b0_4_k_cu_a5cd4af74cuda3std6ranges3__45__cpo4swapE:
	.zero		1
.L_7:


//--------------------- .nv.constant0._Z11main_kernelPKiPi13ScanTileStateii --------------------------
	.section	.nv.constant0._Z11main_kernelPKiPi13ScanTileStateii,"a",@progbits
	.sectionflags	@""
	.align	4
.nv.constant0._Z11main_kernelPKiPi13ScanTileStateii:
	.zero		928


//--------------------- .nv.constant0._Z4init13ScanTileStatei --------------------------
	.section	.nv.constant0._Z4init13ScanTileStatei,"a",@progbits
	.sectionflags	@""
	.align	4
.nv.constant0._Z4init13ScanTileStatei:
	.zero		908


//--------------------- SYMBOLS --------------------------

	.type		.nv.reservedSmem.offset0,@object
	.size		.nv.reservedSmem.offset0,0x4
	.type		.nv.reservedSmem.cap,@object
	.size		.nv.reservedSmem.cap,0x4
